//
// Generated by NVIDIA NVVM Compiler
//
// Compiler Build ID: CL-36424714
// Cuda compilation tools, release 13.0, V13.0.88
// Based on NVVM 20.0.0
//

.version 9.0
.target sm_100
.address_size 64

	// .globl	_Z11PDE_diff_k1ffffffPA64_A256_f
// _ZZ11PDE_diff_k1ffffffPA64_A256_fE6result has been demoted
// _ZZ11PDE_diff_k2iffffffPA64_A256_fE13result_thread has been demoted
// _ZZ11PDE_diff_k3iffffffPA64_A256_fE2sa has been demoted
// _ZZ11PDE_diff_k3iffffffPA64_A256_fE2sd has been demoted
// _ZZ11PDE_diff_k3iffffffPA64_A256_fE2sc has been demoted
// _ZZ11PDE_diff_k3iffffffPA64_A256_fE2sl has been demoted
// _ZZ11PDE_diff_k4iffffffPA64_A256_fE2sa has been demoted
// _ZZ11PDE_diff_k4iffffffPA64_A256_fE2sd has been demoted
// _ZZ11PDE_diff_k4iffffffPA64_A256_fE2sc has been demoted
// _ZZ11PDE_diff_k4iffffffPA64_A256_fE2sl has been demoted
// _ZZ11PDE_diff_k4iffffffPA64_A256_fE13result_thread has been demoted
// _ZZ10Optimal_k1fffffPA64_A256_fE9dx_values has been demoted
.extern .shared .align 16 .b8 result_block[];
.extern .shared .align 16 .b8 sy[];
.extern .shared .align 16 .b8 distance_values[];

.visible .entry _Z11PDE_diff_k1ffffffPA64_A256_f(
	.param .f32 _Z11PDE_diff_k1ffffffPA64_A256_f_param_0,
	.param .f32 _Z11PDE_diff_k1ffffffPA64_A256_f_param_1,
	.param .f32 _Z11PDE_diff_k1ffffffPA64_A256_f_param_2,
	.param .f32 _Z11PDE_diff_k1ffffffPA64_A256_f_param_3,
	.param .f32 _Z11PDE_diff_k1ffffffPA64_A256_f_param_4,
	.param .f32 _Z11PDE_diff_k1ffffffPA64_A256_f_param_5,
	.param .u64 .ptr .align 1 _Z11PDE_diff_k1ffffffPA64_A256_f_param_6
)
{
	.reg .pred 	%p<3>;
	.reg .b32 	%r<7>;
	.reg .b32 	%f<30>;
	.reg .b64 	%rd<9>;
	// demoted variable
	.shared .align 4 .b8 _ZZ11PDE_diff_k1ffffffPA64_A256_fE6result[1024];
	ld.param.f32 	%f2, [_Z11PDE_diff_k1ffffffPA64_A256_f_param_0];
	ld.param.f32 	%f3, [_Z11PDE_diff_k1ffffffPA64_A256_f_param_1];
	ld.param.f32 	%f6, [_Z11PDE_diff_k1ffffffPA64_A256_f_param_2];
	ld.param.f32 	%f4, [_Z11PDE_diff_k1ffffffPA64_A256_f_param_3];
	ld.param.f32 	%f5, [_Z11PDE_diff_k1ffffffPA64_A256_f_param_4];
	ld.param.f32 	%f7, [_Z11PDE_diff_k1ffffffPA64_A256_f_param_5];
	ld.param.u64 	%rd3, [_Z11PDE_diff_k1ffffffPA64_A256_f_param_6];
	cvta.to.global.u64 	%rd4, %rd3;
	mov.u32 	%r3, %ctaid.x;
	cvt.rn.f32.u32 	%f8, %r3;
	fma.rn.f32 	%f9, %f6, %f8, %f7;
	mul.f32 	%f1, %f9, %f9;
	mov.u32 	%r1, %tid.x;
	mul.wide.u32 	%rd5, %r3, 1024;
	add.s64 	%rd1, %rd4, %rd5;
	mul.wide.u32 	%rd6, %r1, 4;
	add.s64 	%rd2, %rd1, %rd6;
	shl.b32 	%r4, %r1, 2;
	mov.u32 	%r5, _ZZ11PDE_diff_k1ffffffPA64_A256_fE6result;
	add.s32 	%r2, %r5, %r4;
	setp.eq.s32 	%p1, %r1, 255;
	@%p1 bra 	$L__BB0_3;
	setp.ne.s32 	%p2, %r1, 0;
	@%p2 bra 	$L__BB0_4;
	st.shared.f32 	[_ZZ11PDE_diff_k1ffffffPA64_A256_fE6result], %f4;
	bra.uni 	$L__BB0_5;
$L__BB0_3:
	st.shared.f32 	[_ZZ11PDE_diff_k1ffffffPA64_A256_fE6result+1020], %f5;
	bra.uni 	$L__BB0_5;
$L__BB0_4:
	mul.f32 	%f10, %f2, %f1;
	add.f32 	%f11, %f3, %f3;
	mul.f32 	%f12, %f3, %f11;
	div.rn.f32 	%f13, %f10, %f12;
	fma.rn.f32 	%f14, %f1, 0fBF000000, 0f3DCCCCCD;
	mul.f32 	%f15, %f2, %f14;
	div.rn.f32 	%f16, %f15, %f11;
	mul.f32 	%f17, %f3, %f3;
	div.rn.f32 	%f18, %f10, %f17;
	mov.f32 	%f19, 0f3F800000;
	sub.f32 	%f20, %f19, %f18;
	ld.global.f32 	%f21, [%rd2+4];
	add.f32 	%f22, %f13, %f16;
	ld.global.f32 	%f23, [%rd2];
	mul.f32 	%f24, %f20, %f23;
	fma.rn.f32 	%f25, %f22, %f21, %f24;
	add.s32 	%r6, %r1, -1;
	mul.wide.u32 	%rd7, %r6, 4;
	add.s64 	%rd8, %rd1, %rd7;
	ld.global.f32 	%f26, [%rd8];
	sub.f32 	%f27, %f13, %f16;
	fma.rn.f32 	%f28, %f27, %f26, %f25;
	st.shared.f32 	[%r2], %f28;
$L__BB0_5:
	bar.sync 	0;
	ld.shared.f32 	%f29, [%r2];
	st.global.f32 	[%rd2], %f29;
	ret;

}
	// .globl	_Z11PDE_diff_k2iffffffPA64_A256_f
.visible .entry _Z11PDE_diff_k2iffffffPA64_A256_f(
	.param .u32 _Z11PDE_diff_k2iffffffPA64_A256_f_param_0,
	.param .f32 _Z11PDE_diff_k2iffffffPA64_A256_f_param_1,
	.param .f32 _Z11PDE_diff_k2iffffffPA64_A256_f_param_2,
	.param .f32 _Z11PDE_diff_k2iffffffPA64_A256_f_param_3,
	.param .f32 _Z11PDE_diff_k2iffffffPA64_A256_f_param_4,
	.param .f32 _Z11PDE_diff_k2iffffffPA64_A256_f_param_5,
	.param .f32 _Z11PDE_diff_k2iffffffPA64_A256_f_param_6,
	.param .u64 .ptr .align 1 _Z11PDE_diff_k2iffffffPA64_A256_f_param_7
)
{
	.reg .pred 	%p<18>;
	.reg .b32 	%r<23>;
	.reg .b32 	%f<65>;
	.reg .b64 	%rd<9>;
	// demoted variable
	.shared .align 4 .b8 _ZZ11PDE_diff_k2iffffffPA64_A256_fE13result_thread[1024];
	ld.param.u32 	%r12, [_Z11PDE_diff_k2iffffffPA64_A256_f_param_0];
	ld.param.f32 	%f6, [_Z11PDE_diff_k2iffffffPA64_A256_f_param_1];
	ld.param.f32 	%f7, [_Z11PDE_diff_k2iffffffPA64_A256_f_param_2];
	ld.param.f32 	%f8, [_Z11PDE_diff_k2iffffffPA64_A256_f_param_3];
	ld.param.f32 	%f4, [_Z11PDE_diff_k2iffffffPA64_A256_f_param_4];
	ld.param.f32 	%f5, [_Z11PDE_diff_k2iffffffPA64_A256_f_param_5];
	ld.param.f32 	%f9, [_Z11PDE_diff_k2iffffffPA64_A256_f_param_6];
	ld.param.u64 	%rd3, [_Z11PDE_diff_k2iffffffPA64_A256_f_param_7];
	cvta.to.global.u64 	%rd4, %rd3;
	mov.u32 	%r13, %ctaid.x;
	cvt.rn.f32.u32 	%f10, %r13;
	fma.rn.f32 	%f11, %f8, %f10, %f9;
	mul.f32 	%f12, %f11, %f11;
	fma.rn.f32 	%f13, %f12, 0fBF000000, 0f3DCCCCCD;
	mul.f32 	%f14, %f6, %f12;
	add.f32 	%f15, %f7, %f7;
	mul.f32 	%f16, %f7, %f15;
	div.rn.f32 	%f17, %f14, %f16;
	mul.f32 	%f18, %f6, %f13;
	div.rn.f32 	%f19, %f18, %f15;
	add.f32 	%f1, %f17, %f19;
	sub.f32 	%f2, %f17, %f19;
	mul.f32 	%f20, %f7, %f7;
	div.rn.f32 	%f21, %f14, %f20;
	mov.f32 	%f22, 0f3F800000;
	sub.f32 	%f3, %f22, %f21;
	mov.u32 	%r1, %tid.x;
	setp.ne.s32 	%p1, %r1, 0;
	mul.wide.u32 	%rd5, %r13, 1024;
	add.s64 	%rd1, %rd4, %rd5;
	mul.wide.u32 	%rd6, %r1, 4;
	add.s64 	%rd2, %rd1, %rd6;
	shl.b32 	%r14, %r1, 2;
	mov.u32 	%r15, result_block;
	add.s32 	%r2, %r15, %r14;
	@%p1 bra 	$L__BB1_2;
	st.shared.f32 	[result_block], %f4;
	bra.uni 	$L__BB1_5;
$L__BB1_2:
	setp.ne.s32 	%p2, %r1, 255;
	@%p2 bra 	$L__BB1_4;
	st.shared.f32 	[result_block+1020], %f5;
	bra.uni 	$L__BB1_5;
$L__BB1_4:
	ld.global.f32 	%f23, [%rd2+4];
	ld.global.f32 	%f24, [%rd2];
	mul.f32 	%f25, %f3, %f24;
	fma.rn.f32 	%f26, %f1, %f23, %f25;
	add.s32 	%r16, %r1, -1;
	mul.wide.u32 	%rd7, %r16, 4;
	add.s64 	%rd8, %rd1, %rd7;
	ld.global.f32 	%f27, [%rd8];
	fma.rn.f32 	%f28, %f2, %f27, %f26;
	st.shared.f32 	[%r2], %f28;
$L__BB1_5:
	bar.sync 	0;
	setp.lt.s32 	%p3, %r12, 2;
	@%p3 bra 	$L__BB1_37;
	mov.u32 	%r18, _ZZ11PDE_diff_k2iffffffPA64_A256_fE13result_thread;
	add.s32 	%r3, %r18, %r14;
	add.s32 	%r4, %r12, -1;
	add.s32 	%r19, %r12, -2;
	and.b32  	%r5, %r4, 3;
	setp.lt.u32 	%p4, %r19, 3;
	@%p4 bra 	$L__BB1_29;
	and.b32  	%r20, %r4, -4;
	neg.s32 	%r21, %r20;
$L__BB1_8:
	setp.ne.s32 	%p5, %r1, 0;
	@%p5 bra 	$L__BB1_10;
	st.shared.f32 	[_ZZ11PDE_diff_k2iffffffPA64_A256_fE13result_thread], %f4;
	bra.uni 	$L__BB1_13;
$L__BB1_10:
	setp.ne.s32 	%p6, %r1, 255;
	@%p6 bra 	$L__BB1_12;
	st.shared.f32 	[_ZZ11PDE_diff_k2iffffffPA64_A256_fE13result_thread+1020], %f5;
	bra.uni 	$L__BB1_13;
$L__BB1_12:
	ld.shared.f32 	%f29, [%r2+4];
	ld.shared.f32 	%f30, [%r2];
	mul.f32 	%f31, %f3, %f30;
	fma.rn.f32 	%f32, %f1, %f29, %f31;
	ld.shared.f32 	%f33, [%r2+-4];
	fma.rn.f32 	%f34, %f2, %f33, %f32;
	st.shared.f32 	[%r3], %f34;
$L__BB1_13:
	setp.eq.s32 	%p7, %r1, 0;
	bar.sync 	0;
	ld.shared.f32 	%f35, [%r3];
	st.shared.f32 	[%r2], %f35;
	bar.sync 	0;
	@%p7 bra 	$L__BB1_17;
	setp.eq.s32 	%p8, %r1, 255;
	@%p8 bra 	$L__BB1_16;
	ld.shared.f32 	%f36, [%r2+4];
	ld.shared.f32 	%f37, [%r2];
	mul.f32 	%f38, %f3, %f37;
	fma.rn.f32 	%f39, %f1, %f36, %f38;
	ld.shared.f32 	%f40, [%r2+-4];
	fma.rn.f32 	%f41, %f2, %f40, %f39;
	st.shared.f32 	[%r3], %f41;
	bra.uni 	$L__BB1_18;
$L__BB1_16:
	st.shared.f32 	[_ZZ11PDE_diff_k2iffffffPA64_A256_fE13result_thread+1020], %f5;
	bra.uni 	$L__BB1_18;
$L__BB1_17:
	st.shared.f32 	[_ZZ11PDE_diff_k2iffffffPA64_A256_fE13result_thread], %f4;
$L__BB1_18:
	setp.eq.s32 	%p9, %r1, 0;
	bar.sync 	0;
	ld.shared.f32 	%f42, [%r3];
	st.shared.f32 	[%r2], %f42;
	bar.sync 	0;
	@%p9 bra 	$L__BB1_22;
	setp.eq.s32 	%p10, %r1, 255;
	@%p10 bra 	$L__BB1_21;
	ld.shared.f32 	%f43, [%r2+4];
	ld.shared.f32 	%f44, [%r2];
	mul.f32 	%f45, %f3, %f44;
	fma.rn.f32 	%f46, %f1, %f43, %f45;
	ld.shared.f32 	%f47, [%r2+-4];
	fma.rn.f32 	%f48, %f2, %f47, %f46;
	st.shared.f32 	[%r3], %f48;
	bra.uni 	$L__BB1_23;
$L__BB1_21:
	st.shared.f32 	[_ZZ11PDE_diff_k2iffffffPA64_A256_fE13result_thread+1020], %f5;
	bra.uni 	$L__BB1_23;
$L__BB1_22:
	st.shared.f32 	[_ZZ11PDE_diff_k2iffffffPA64_A256_fE13result_thread], %f4;
$L__BB1_23:
	setp.eq.s32 	%p11, %r1, 0;
	bar.sync 	0;
	ld.shared.f32 	%f49, [%r3];
	st.shared.f32 	[%r2], %f49;
	bar.sync 	0;
	@%p11 bra 	$L__BB1_27;
	setp.eq.s32 	%p12, %r1, 255;
	@%p12 bra 	$L__BB1_26;
	ld.shared.f32 	%f50, [%r2+4];
	ld.shared.f32 	%f51, [%r2];
	mul.f32 	%f52, %f3, %f51;
	fma.rn.f32 	%f53, %f1, %f50, %f52;
	ld.shared.f32 	%f54, [%r2+-4];
	fma.rn.f32 	%f55, %f2, %f54, %f53;
	st.shared.f32 	[%r3], %f55;
	bra.uni 	$L__BB1_28;
$L__BB1_26:
	st.shared.f32 	[_ZZ11PDE_diff_k2iffffffPA64_A256_fE13result_thread+1020], %f5;
	bra.uni 	$L__BB1_28;
$L__BB1_27:
	st.shared.f32 	[_ZZ11PDE_diff_k2iffffffPA64_A256_fE13result_thread], %f4;
$L__BB1_28:
	bar.sync 	0;
	ld.shared.f32 	%f56, [%r3];
	st.shared.f32 	[%r2], %f56;
	bar.sync 	0;
	add.s32 	%r21, %r21, 4;
	setp.ne.s32 	%p13, %r21, 0;
	@%p13 bra 	$L__BB1_8;
$L__BB1_29:
	setp.eq.s32 	%p14, %r5, 0;
	@%p14 bra 	$L__BB1_37;
	neg.s32 	%r22, %r5;
$L__BB1_31:
	.pragma "nounroll";
	setp.eq.s32 	%p15, %r1, 0;
	@%p15 bra 	$L__BB1_35;
	setp.eq.s32 	%p16, %r1, 255;
	@%p16 bra 	$L__BB1_34;
	ld.shared.f32 	%f57, [%r2+4];
	ld.shared.f32 	%f58, [%r2];
	mul.f32 	%f59, %f3, %f58;
	fma.rn.f32 	%f60, %f1, %f57, %f59;
	ld.shared.f32 	%f61, [%r2+-4];
	fma.rn.f32 	%f62, %f2, %f61, %f60;
	st.shared.f32 	[%r3], %f62;
	bra.uni 	$L__BB1_36;
$L__BB1_34:
	st.shared.f32 	[_ZZ11PDE_diff_k2iffffffPA64_A256_fE13result_thread+1020], %f5;
	bra.uni 	$L__BB1_36;
$L__BB1_35:
	st.shared.f32 	[_ZZ11PDE_diff_k2iffffffPA64_A256_fE13result_thread], %f4;
$L__BB1_36:
	bar.sync 	0;
	ld.shared.f32 	%f63, [%r3];
	st.shared.f32 	[%r2], %f63;
	bar.sync 	0;
	add.s32 	%r22, %r22, 1;
	setp.ne.s32 	%p17, %r22, 0;
	@%p17 bra 	$L__BB1_31;
$L__BB1_37:
	bar.sync 	0;
	ld.shared.f32 	%f64, [%r2];
	st.global.f32 	[%rd2], %f64;
	ret;

}
	// .globl	_Z11PDE_diff_k3iffffffPA64_A256_f
.visible .entry _Z11PDE_diff_k3iffffffPA64_A256_f(
	.param .u32 _Z11PDE_diff_k3iffffffPA64_A256_f_param_0,
	.param .f32 _Z11PDE_diff_k3iffffffPA64_A256_f_param_1,
	.param .f32 _Z11PDE_diff_k3iffffffPA64_A256_f_param_2,
	.param .f32 _Z11PDE_diff_k3iffffffPA64_A256_f_param_3,
	.param .f32 _Z11PDE_diff_k3iffffffPA64_A256_f_param_4,
	.param .f32 _Z11PDE_diff_k3iffffffPA64_A256_f_param_5,
	.param .f32 _Z11PDE_diff_k3iffffffPA64_A256_f_param_6,
	.param .u64 .ptr .align 1 _Z11PDE_diff_k3iffffffPA64_A256_f_param_7
)
{
	.reg .pred 	%p<16>;
	.reg .b32 	%r<80>;
	.reg .b32 	%f<124>;
	.reg .b64 	%rd<7>;
	// demoted variable
	.shared .align 4 .b8 _ZZ11PDE_diff_k3iffffffPA64_A256_fE2sa[1024];
	// demoted variable
	.shared .align 4 .b8 _ZZ11PDE_diff_k3iffffffPA64_A256_fE2sd[1024];
	// demoted variable
	.shared .align 4 .b8 _ZZ11PDE_diff_k3iffffffPA64_A256_fE2sc[1024];
	// demoted variable
	.shared .align 4 .b8 _ZZ11PDE_diff_k3iffffffPA64_A256_fE2sl[1024];
	ld.param.f32 	%f39, [_Z11PDE_diff_k3iffffffPA64_A256_f_param_1];
	ld.param.f32 	%f40, [_Z11PDE_diff_k3iffffffPA64_A256_f_param_2];
	ld.param.f32 	%f43, [_Z11PDE_diff_k3iffffffPA64_A256_f_param_3];
	ld.param.f32 	%f44, [_Z11PDE_diff_k3iffffffPA64_A256_f_param_6];
	ld.param.u64 	%rd2, [_Z11PDE_diff_k3iffffffPA64_A256_f_param_7];
	cvta.to.global.u64 	%rd3, %rd2;
	mov.u32 	%r22, %ctaid.x;
	cvt.rn.f32.u32 	%f45, %r22;
	fma.rn.f32 	%f1, %f43, %f45, %f44;
	mul.wide.u32 	%rd4, %r22, 1024;
	add.s64 	%rd5, %rd3, %rd4;
	mov.u32 	%r1, %tid.x;
	mul.wide.u32 	%rd6, %r1, 4;
	add.s64 	%rd1, %rd5, %rd6;
	ld.global.f32 	%f46, [%rd1];
	shl.b32 	%r23, %r1, 2;
	mov.u32 	%r24, sy;
	add.s32 	%r2, %r24, %r23;
	st.shared.f32 	[%r2], %f46;
	setp.ne.s32 	%p1, %r1, 0;
	@%p1 bra 	$L__BB2_2;
	ld.param.f32 	%f108, [_Z11PDE_diff_k3iffffffPA64_A256_f_param_4];
	st.shared.f32 	[sy], %f108;
	bra.uni 	$L__BB2_4;
$L__BB2_2:
	setp.ne.s32 	%p2, %r1, 255;
	@%p2 bra 	$L__BB2_4;
	ld.param.f32 	%f110, [_Z11PDE_diff_k3iffffffPA64_A256_f_param_5];
	st.shared.f32 	[sy+1020], %f110;
$L__BB2_4:
	ld.param.u32 	%r76, [_Z11PDE_diff_k3iffffffPA64_A256_f_param_0];
	bar.sync 	0;
	setp.lt.s32 	%p3, %r76, 1;
	@%p3 bra 	$L__BB2_22;
	mul.f32 	%f47, %f1, %f1;
	add.f32 	%f48, %f40, %f40;
	mul.f32 	%f49, %f40, %f48;
	neg.f32 	%f50, %f1;
	mul.f32 	%f51, %f1, %f50;
	mul.f32 	%f52, %f39, %f51;
	div.rn.f32 	%f53, %f52, %f49;
	fma.rn.f32 	%f54, %f47, 0fBF000000, 0f3DCCCCCD;
	mul.f32 	%f55, %f39, %f54;
	div.rn.f32 	%f56, %f55, %f48;
	setp.ne.s32 	%p4, %r1, 0;
	selp.f32 	%f57, 0f3F800000, 0f00000000, %p4;
	add.f32 	%f58, %f53, %f56;
	fma.rn.f32 	%f2, %f58, %f57, 0f00000000;
	mov.u32 	%r27, _ZZ11PDE_diff_k3iffffffPA64_A256_fE2sd;
	add.s32 	%r3, %r27, %r23;
	setp.ne.s32 	%p5, %r1, 255;
	selp.f32 	%f59, 0f3F800000, 0f00000000, %p5;
	sub.f32 	%f60, %f53, %f56;
	fma.rn.f32 	%f3, %f60, %f59, 0f00000000;
	mov.u32 	%r28, _ZZ11PDE_diff_k3iffffffPA64_A256_fE2sc;
	add.s32 	%r4, %r28, %r23;
	mov.u32 	%r29, _ZZ11PDE_diff_k3iffffffPA64_A256_fE2sl;
	add.s32 	%r5, %r29, %r23;
	and.b32  	%r30, %r1, 1;
	setp.eq.b32 	%p6, %r30, 1;
	selp.b32 	%r31, 128, 0, %p6;
	shr.u32 	%r32, %r1, 1;
	add.s32 	%r33, %r31, %r32;
	add.s32 	%r34, %r1, 1;
	setp.lt.u32 	%p7, %r1, 255;
	selp.b32 	%r35, %r34, 0, %p7;
	shl.b32 	%r36, %r35, 2;
	add.s32 	%r6, %r28, %r36;
	mov.u32 	%r37, _ZZ11PDE_diff_k3iffffffPA64_A256_fE2sa;
	add.s32 	%r7, %r37, %r36;
	add.s32 	%r8, %r27, %r36;
	add.s32 	%r9, %r24, %r36;
	shl.b32 	%r39, %r33, 2;
	add.s32 	%r10, %r37, %r39;
	add.s32 	%r11, %r27, %r39;
	add.s32 	%r12, %r28, %r39;
	add.s32 	%r13, %r24, %r39;
	add.s32 	%r14, %r29, %r39;
	mul.f32 	%f61, %f40, %f40;
	mul.f32 	%f62, %f39, %f47;
	div.rn.f32 	%f63, %f62, %f61;
	add.f32 	%f4, %f63, 0f3F800000;
	mov.b32 	%r78, 0;
$L__BB2_6:
	shl.b32 	%r41, %r1, 2;
	mov.u32 	%r42, _ZZ11PDE_diff_k3iffffffPA64_A256_fE2sa;
	add.s32 	%r43, %r42, %r41;
	st.shared.f32 	[%r43], %f2;
	st.shared.f32 	[%r3], %f4;
	st.shared.f32 	[%r4], %f3;
	st.shared.u32 	[%r5], %r1;
	bar.sync 	0;
	mov.b32 	%r79, 0;
$L__BB2_7:
	ld.shared.u32 	%r17, [%r5];
	shl.b32 	%r44, %r1, 2;
	mov.u32 	%r45, _ZZ11PDE_diff_k3iffffffPA64_A256_fE2sa;
	add.s32 	%r46, %r45, %r44;
	ld.shared.f32 	%f112, [%r46];
	ld.shared.f32 	%f116, [%r3];
	ld.shared.f32 	%f114, [%r4];
	ld.shared.f32 	%f117, [%r2];
	abs.f32 	%f64, %f112;
	setp.leu.f32 	%p8, %f64, 0f33D6BF95;
	@%p8 bra 	$L__BB2_9;
	max.u32 	%r47, %r1, 1;
	shl.b32 	%r48, %r47, 2;
	add.s32 	%r49, %r48, -4;
	mov.u32 	%r50, _ZZ11PDE_diff_k3iffffffPA64_A256_fE2sc;
	add.s32 	%r51, %r50, %r49;
	ld.shared.f32 	%f65, [%r51];
	mov.u32 	%r52, _ZZ11PDE_diff_k3iffffffPA64_A256_fE2sd;
	add.s32 	%r53, %r52, %r49;
	ld.shared.f32 	%f66, [%r53];
	mov.u32 	%r54, _ZZ11PDE_diff_k3iffffffPA64_A256_fE2sa;
	add.s32 	%r55, %r54, %r49;
	ld.shared.f32 	%f67, [%r55];
	mov.u32 	%r56, sy;
	add.s32 	%r57, %r56, %r49;
	ld.shared.f32 	%f68, [%r57];
	mul.f32 	%f69, %f112, %f114;
	div.rn.f32 	%f70, %f69, %f66;
	sub.f32 	%f116, %f116, %f70;
	mul.f32 	%f71, %f112, %f68;
	div.rn.f32 	%f72, %f71, %f66;
	sub.f32 	%f117, %f117, %f72;
	neg.f32 	%f73, %f112;
	mul.f32 	%f74, %f67, %f73;
	div.rn.f32 	%f112, %f74, %f66;
	neg.f32 	%f75, %f65;
	mul.f32 	%f76, %f114, %f75;
	div.rn.f32 	%f114, %f76, %f66;
$L__BB2_9:
	ld.shared.f32 	%f17, [%r6];
	abs.f32 	%f77, %f17;
	setp.leu.f32 	%p9, %f77, 0f33D6BF95;
	@%p9 bra 	$L__BB2_11;
	ld.shared.f32 	%f78, [%r7];
	ld.shared.f32 	%f79, [%r8];
	ld.shared.f32 	%f80, [%r9];
	mul.f32 	%f81, %f17, %f78;
	div.rn.f32 	%f82, %f81, %f79;
	sub.f32 	%f116, %f116, %f82;
	mul.f32 	%f83, %f17, %f80;
	div.rn.f32 	%f84, %f83, %f79;
	sub.f32 	%f117, %f117, %f84;
$L__BB2_11:
	bar.sync 	0;
	setp.eq.s32 	%p10, %r79, 8;
	@%p10 bra 	$L__BB2_17;
	st.shared.f32 	[%r10], %f112;
	st.shared.f32 	[%r11], %f116;
	st.shared.f32 	[%r12], %f114;
	st.shared.f32 	[%r13], %f117;
	st.shared.u32 	[%r14], %r17;
	bar.sync 	0;
	ld.shared.u32 	%r18, [%r5];
	shl.b32 	%r58, %r1, 2;
	mov.u32 	%r59, _ZZ11PDE_diff_k3iffffffPA64_A256_fE2sa;
	add.s32 	%r60, %r59, %r58;
	ld.shared.f32 	%f118, [%r60];
	ld.shared.f32 	%f122, [%r3];
	ld.shared.f32 	%f120, [%r4];
	ld.shared.f32 	%f123, [%r2];
	abs.f32 	%f85, %f118;
	setp.leu.f32 	%p11, %f85, 0f33D6BF95;
	@%p11 bra 	$L__BB2_14;
	max.u32 	%r61, %r1, 1;
	shl.b32 	%r62, %r61, 2;
	add.s32 	%r63, %r62, -4;
	mov.u32 	%r64, _ZZ11PDE_diff_k3iffffffPA64_A256_fE2sc;
	add.s32 	%r65, %r64, %r63;
	ld.shared.f32 	%f86, [%r65];
	mov.u32 	%r66, _ZZ11PDE_diff_k3iffffffPA64_A256_fE2sd;
	add.s32 	%r67, %r66, %r63;
	ld.shared.f32 	%f87, [%r67];
	mov.u32 	%r68, _ZZ11PDE_diff_k3iffffffPA64_A256_fE2sa;
	add.s32 	%r69, %r68, %r63;
	ld.shared.f32 	%f88, [%r69];
	mov.u32 	%r70, sy;
	add.s32 	%r71, %r70, %r63;
	ld.shared.f32 	%f89, [%r71];
	mul.f32 	%f90, %f118, %f120;
	div.rn.f32 	%f91, %f90, %f87;
	sub.f32 	%f122, %f122, %f91;
	mul.f32 	%f92, %f118, %f89;
	div.rn.f32 	%f93, %f92, %f87;
	sub.f32 	%f123, %f123, %f93;
	neg.f32 	%f94, %f118;
	mul.f32 	%f95, %f88, %f94;
	div.rn.f32 	%f118, %f95, %f87;
	neg.f32 	%f96, %f86;
	mul.f32 	%f97, %f120, %f96;
	div.rn.f32 	%f120, %f97, %f87;
$L__BB2_14:
	ld.shared.f32 	%f34, [%r6];
	abs.f32 	%f98, %f34;
	setp.leu.f32 	%p12, %f98, 0f33D6BF95;
	@%p12 bra 	$L__BB2_16;
	ld.shared.f32 	%f99, [%r7];
	ld.shared.f32 	%f100, [%r8];
	ld.shared.f32 	%f101, [%r9];
	mul.f32 	%f102, %f34, %f99;
	div.rn.f32 	%f103, %f102, %f100;
	sub.f32 	%f122, %f122, %f103;
	mul.f32 	%f104, %f34, %f101;
	div.rn.f32 	%f105, %f104, %f100;
	sub.f32 	%f123, %f123, %f105;
$L__BB2_16:
	bar.sync 	0;
	st.shared.f32 	[%r10], %f118;
	st.shared.f32 	[%r11], %f122;
	st.shared.f32 	[%r12], %f120;
	st.shared.f32 	[%r13], %f123;
	st.shared.u32 	[%r14], %r18;
	bar.sync 	0;
	add.s32 	%r79, %r79, 2;
	bra.uni 	$L__BB2_7;
$L__BB2_17:
	setp.ne.s32 	%p13, %r1, 0;
	div.rn.f32 	%f106, %f117, %f116;
	ld.shared.u32 	%r72, [%r5];
	shl.b32 	%r73, %r72, 2;
	mov.u32 	%r74, sy;
	add.s32 	%r75, %r74, %r73;
	st.shared.f32 	[%r75], %f106;
	bar.sync 	0;
	@%p13 bra 	$L__BB2_19;
	ld.param.f32 	%f109, [_Z11PDE_diff_k3iffffffPA64_A256_f_param_4];
	st.shared.f32 	[sy], %f109;
	bra.uni 	$L__BB2_21;
$L__BB2_19:
	setp.ne.s32 	%p14, %r1, 255;
	@%p14 bra 	$L__BB2_21;
	ld.param.f32 	%f111, [_Z11PDE_diff_k3iffffffPA64_A256_f_param_5];
	st.shared.f32 	[sy+1020], %f111;
$L__BB2_21:
	ld.param.u32 	%r77, [_Z11PDE_diff_k3iffffffPA64_A256_f_param_0];
	bar.sync 	0;
	add.s32 	%r78, %r78, 1;
	setp.ne.s32 	%p15, %r78, %r77;
	@%p15 bra 	$L__BB2_6;
$L__BB2_22:
	bar.sync 	0;
	ld.shared.f32 	%f107, [%r2];
	st.global.f32 	[%rd1], %f107;
	ret;

}
	// .globl	_Z11PDE_diff_k4iffffffPA64_A256_f
.visible .entry _Z11PDE_diff_k4iffffffPA64_A256_f(
	.param .u32 _Z11PDE_diff_k4iffffffPA64_A256_f_param_0,
	.param .f32 _Z11PDE_diff_k4iffffffPA64_A256_f_param_1,
	.param .f32 _Z11PDE_diff_k4iffffffPA64_A256_f_param_2,
	.param .f32 _Z11PDE_diff_k4iffffffPA64_A256_f_param_3,
	.param .f32 _Z11PDE_diff_k4iffffffPA64_A256_f_param_4,
	.param .f32 _Z11PDE_diff_k4iffffffPA64_A256_f_param_5,
	.param .f32 _Z11PDE_diff_k4iffffffPA64_A256_f_param_6,
	.param .u64 .ptr .align 1 _Z11PDE_diff_k4iffffffPA64_A256_f_param_7
)
{
	.reg .pred 	%p<24>;
	.reg .b32 	%r<76>;
	.reg .b32 	%f<226>;
	.reg .b64 	%rd<15>;
	// demoted variable
	.shared .align 4 .b8 _ZZ11PDE_diff_k4iffffffPA64_A256_fE2sa[1024];
	// demoted variable
	.shared .align 4 .b8 _ZZ11PDE_diff_k4iffffffPA64_A256_fE2sd[1024];
	// demoted variable
	.shared .align 4 .b8 _ZZ11PDE_diff_k4iffffffPA64_A256_fE2sc[1024];
	// demoted variable
	.shared .align 4 .b8 _ZZ11PDE_diff_k4iffffffPA64_A256_fE2sl[1024];
	// demoted variable
	.shared .align 4 .b8 _ZZ11PDE_diff_k4iffffffPA64_A256_fE13result_thread[1024];
	ld.param.f32 	%f77, [_Z11PDE_diff_k4iffffffPA64_A256_f_param_1];
	ld.param.f32 	%f78, [_Z11PDE_diff_k4iffffffPA64_A256_f_param_2];
	ld.param.f32 	%f79, [_Z11PDE_diff_k4iffffffPA64_A256_f_param_3];
	ld.param.f32 	%f75, [_Z11PDE_diff_k4iffffffPA64_A256_f_param_4];
	ld.param.f32 	%f76, [_Z11PDE_diff_k4iffffffPA64_A256_f_param_5];
	ld.param.f32 	%f80, [_Z11PDE_diff_k4iffffffPA64_A256_f_param_6];
	ld.param.u64 	%rd3, [_Z11PDE_diff_k4iffffffPA64_A256_f_param_7];
	cvta.to.global.u64 	%rd4, %rd3;
	mov.u32 	%r32, %ctaid.x;
	cvt.rn.f32.u32 	%f81, %r32;
	fma.rn.f32 	%f82, %f79, %f81, %f80;
	mul.f32 	%f83, %f82, %f82;
	fma.rn.f32 	%f84, %f83, 0fBF000000, 0f3DCCCCCD;
	mul.f32 	%f85, %f77, %f83;
	add.f32 	%f86, %f78, %f78;
	mul.f32 	%f87, %f78, %f86;
	div.rn.f32 	%f88, %f85, %f87;
	mul.f32 	%f89, %f77, %f84;
	div.rn.f32 	%f90, %f89, %f86;
	add.f32 	%f1, %f88, %f90;
	sub.f32 	%f2, %f88, %f90;
	mul.f32 	%f91, %f78, %f78;
	div.rn.f32 	%f92, %f85, %f91;
	mov.f32 	%f93, 0f3F800000;
	sub.f32 	%f3, %f93, %f92;
	neg.f32 	%f94, %f82;
	mul.f32 	%f95, %f82, %f94;
	mul.f32 	%f96, %f77, %f95;
	div.rn.f32 	%f97, %f96, %f87;
	sub.f32 	%f98, %f97, %f90;
	add.f32 	%f4, %f92, 0f3F800000;
	add.f32 	%f99, %f97, %f90;
	mov.u32 	%r1, %tid.x;
	setp.ne.s32 	%p1, %r1, 0;
	selp.f32 	%f100, 0f3F800000, 0f00000000, %p1;
	fma.rn.f32 	%f5, %f99, %f100, 0f00000000;
	shl.b32 	%r33, %r1, 2;
	mov.u32 	%r34, _ZZ11PDE_diff_k4iffffffPA64_A256_fE2sa;
	add.s32 	%r2, %r34, %r33;
	st.shared.f32 	[%r2], %f5;
	mov.u32 	%r35, _ZZ11PDE_diff_k4iffffffPA64_A256_fE2sd;
	add.s32 	%r3, %r35, %r33;
	st.shared.f32 	[%r3], %f4;
	setp.ne.s32 	%p2, %r1, 255;
	selp.f32 	%f101, 0f3F800000, 0f00000000, %p2;
	fma.rn.f32 	%f6, %f98, %f101, 0f00000000;
	mov.u32 	%r36, _ZZ11PDE_diff_k4iffffffPA64_A256_fE2sc;
	add.s32 	%r4, %r36, %r33;
	st.shared.f32 	[%r4], %f6;
	mul.wide.u32 	%rd5, %r32, 1024;
	add.s64 	%rd1, %rd4, %rd5;
	mul.wide.u32 	%rd6, %r1, 4;
	add.s64 	%rd2, %rd1, %rd6;
	mov.u32 	%r37, sy;
	add.s32 	%r5, %r37, %r33;
	@%p1 bra 	$L__BB3_2;
	st.shared.f32 	[sy], %f75;
	bra.uni 	$L__BB3_5;
$L__BB3_2:
	setp.ne.s32 	%p3, %r1, 255;
	@%p3 bra 	$L__BB3_4;
	st.shared.f32 	[sy+1020], %f76;
	bra.uni 	$L__BB3_5;
$L__BB3_4:
	ld.global.f32 	%f102, [%rd2+4];
	ld.global.f32 	%f103, [%rd2];
	mul.f32 	%f104, %f3, %f103;
	fma.rn.f32 	%f105, %f1, %f102, %f104;
	add.s32 	%r38, %r1, -1;
	mul.wide.u32 	%rd7, %r38, 4;
	add.s64 	%rd8, %rd1, %rd7;
	ld.global.f32 	%f106, [%rd8];
	fma.rn.f32 	%f107, %f2, %f106, %f105;
	st.shared.f32 	[%r5], %f107;
$L__BB3_5:
	mov.u32 	%r41, _ZZ11PDE_diff_k4iffffffPA64_A256_fE2sl;
	add.s32 	%r6, %r41, %r33;
	st.shared.u32 	[%r6], %r1;
	bar.sync 	0;
	and.b32  	%r42, %r1, 1;
	setp.eq.b32 	%p4, %r42, 1;
	selp.b32 	%r43, 128, 0, %p4;
	shr.u32 	%r44, %r1, 1;
	add.s32 	%r45, %r43, %r44;
	max.u32 	%r46, %r1, 1;
	shl.b32 	%r47, %r46, 2;
	add.s32 	%r48, %r1, 1;
	setp.lt.u32 	%p5, %r1, 255;
	selp.b32 	%r49, %r48, 0, %p5;
	add.s32 	%r50, %r47, -4;
	add.s32 	%r7, %r36, %r50;
	add.s32 	%r8, %r35, %r50;
	mov.u32 	%r53, _ZZ11PDE_diff_k4iffffffPA64_A256_fE2sa;
	add.s32 	%r9, %r53, %r50;
	mov.u32 	%r54, sy;
	add.s32 	%r10, %r54, %r50;
	shl.b32 	%r55, %r49, 2;
	add.s32 	%r11, %r36, %r55;
	add.s32 	%r12, %r53, %r55;
	add.s32 	%r13, %r35, %r55;
	add.s32 	%r14, %r54, %r55;
	shl.b32 	%r56, %r45, 2;
	add.s32 	%r15, %r53, %r56;
	add.s32 	%r16, %r35, %r56;
	add.s32 	%r17, %r36, %r56;
	add.s32 	%r18, %r54, %r56;
	add.s32 	%r19, %r41, %r56;
	mov.b32 	%r73, 0;
$L__BB3_6:
	ld.shared.u32 	%r21, [%r6];
	ld.shared.f32 	%f202, [%r2];
	ld.shared.f32 	%f206, [%r3];
	ld.shared.f32 	%f204, [%r4];
	ld.shared.f32 	%f207, [%r5];
	abs.f32 	%f108, %f202;
	setp.leu.f32 	%p6, %f108, 0f33D6BF95;
	@%p6 bra 	$L__BB3_8;
	ld.shared.f32 	%f109, [%r7];
	ld.shared.f32 	%f110, [%r8];
	ld.shared.f32 	%f111, [%r9];
	ld.shared.f32 	%f112, [%r10];
	mul.f32 	%f113, %f202, %f204;
	div.rn.f32 	%f114, %f113, %f110;
	sub.f32 	%f206, %f206, %f114;
	mul.f32 	%f115, %f202, %f112;
	div.rn.f32 	%f116, %f115, %f110;
	sub.f32 	%f207, %f207, %f116;
	neg.f32 	%f117, %f202;
	mul.f32 	%f118, %f111, %f117;
	div.rn.f32 	%f202, %f118, %f110;
	neg.f32 	%f119, %f109;
	mul.f32 	%f120, %f204, %f119;
	div.rn.f32 	%f204, %f120, %f110;
$L__BB3_8:
	ld.shared.f32 	%f19, [%r11];
	abs.f32 	%f121, %f19;
	setp.leu.f32 	%p7, %f121, 0f33D6BF95;
	@%p7 bra 	$L__BB3_10;
	ld.shared.f32 	%f122, [%r12];
	ld.shared.f32 	%f123, [%r13];
	ld.shared.f32 	%f124, [%r14];
	mul.f32 	%f125, %f19, %f122;
	div.rn.f32 	%f126, %f125, %f123;
	sub.f32 	%f206, %f206, %f126;
	mul.f32 	%f127, %f19, %f124;
	div.rn.f32 	%f128, %f127, %f123;
	sub.f32 	%f207, %f207, %f128;
$L__BB3_10:
	bar.sync 	0;
	setp.eq.s32 	%p8, %r73, 8;
	@%p8 bra 	$L__BB3_16;
	st.shared.f32 	[%r15], %f202;
	st.shared.f32 	[%r16], %f206;
	st.shared.f32 	[%r17], %f204;
	st.shared.f32 	[%r18], %f207;
	st.shared.u32 	[%r19], %r21;
	bar.sync 	0;
	ld.shared.u32 	%r22, [%r6];
	ld.shared.f32 	%f208, [%r2];
	ld.shared.f32 	%f212, [%r3];
	ld.shared.f32 	%f210, [%r4];
	ld.shared.f32 	%f213, [%r5];
	abs.f32 	%f129, %f208;
	setp.leu.f32 	%p9, %f129, 0f33D6BF95;
	@%p9 bra 	$L__BB3_13;
	ld.shared.f32 	%f130, [%r7];
	ld.shared.f32 	%f131, [%r8];
	ld.shared.f32 	%f132, [%r9];
	ld.shared.f32 	%f133, [%r10];
	mul.f32 	%f134, %f208, %f210;
	div.rn.f32 	%f135, %f134, %f131;
	sub.f32 	%f212, %f212, %f135;
	mul.f32 	%f136, %f208, %f133;
	div.rn.f32 	%f137, %f136, %f131;
	sub.f32 	%f213, %f213, %f137;
	neg.f32 	%f138, %f208;
	mul.f32 	%f139, %f132, %f138;
	div.rn.f32 	%f208, %f139, %f131;
	neg.f32 	%f140, %f130;
	mul.f32 	%f141, %f210, %f140;
	div.rn.f32 	%f210, %f141, %f131;
$L__BB3_13:
	ld.shared.f32 	%f36, [%r11];
	abs.f32 	%f142, %f36;
	setp.leu.f32 	%p10, %f142, 0f33D6BF95;
	@%p10 bra 	$L__BB3_15;
	ld.shared.f32 	%f143, [%r12];
	ld.shared.f32 	%f144, [%r13];
	ld.shared.f32 	%f145, [%r14];
	mul.f32 	%f146, %f36, %f143;
	div.rn.f32 	%f147, %f146, %f144;
	sub.f32 	%f212, %f212, %f147;
	mul.f32 	%f148, %f36, %f145;
	div.rn.f32 	%f149, %f148, %f144;
	sub.f32 	%f213, %f213, %f149;
$L__BB3_15:
	bar.sync 	0;
	st.shared.f32 	[%r15], %f208;
	st.shared.f32 	[%r16], %f212;
	st.shared.f32 	[%r17], %f210;
	st.shared.f32 	[%r18], %f213;
	st.shared.u32 	[%r19], %r22;
	bar.sync 	0;
	add.s32 	%r73, %r73, 2;
	bra.uni 	$L__BB3_6;
$L__BB3_16:
	setp.ne.s32 	%p11, %r1, 0;
	div.rn.f32 	%f150, %f207, %f206;
	ld.shared.u32 	%r57, [%r6];
	shl.b32 	%r58, %r57, 2;
	mov.u32 	%r59, sy;
	add.s32 	%r60, %r59, %r58;
	st.shared.f32 	[%r60], %f150;
	@%p11 bra 	$L__BB3_18;
	st.shared.f32 	[sy], %f75;
	bra.uni 	$L__BB3_20;
$L__BB3_18:
	setp.ne.s32 	%p12, %r1, 255;
	@%p12 bra 	$L__BB3_20;
	st.shared.f32 	[sy+1020], %f76;
$L__BB3_20:
	ld.param.u32 	%r71, [_Z11PDE_diff_k4iffffffPA64_A256_f_param_0];
	bar.sync 	0;
	setp.lt.s32 	%p13, %r71, 2;
	@%p13 bra 	$L__BB3_43;
	mov.b32 	%r74, 1;
	shl.b32 	%r62, %r1, 2;
	mov.u32 	%r63, _ZZ11PDE_diff_k4iffffffPA64_A256_fE13result_thread;
	add.s32 	%r25, %r63, %r62;
$L__BB3_22:
	st.shared.f32 	[%r2], %f5;
	st.shared.f32 	[%r3], %f4;
	st.shared.f32 	[%r4], %f6;
	@%p11 bra 	$L__BB3_24;
	st.shared.f32 	[_ZZ11PDE_diff_k4iffffffPA64_A256_fE13result_thread], %f75;
	bra.uni 	$L__BB3_27;
$L__BB3_24:
	setp.ne.s32 	%p15, %r1, 255;
	@%p15 bra 	$L__BB3_26;
	st.shared.f32 	[_ZZ11PDE_diff_k4iffffffPA64_A256_fE13result_thread+1020], %f76;
	bra.uni 	$L__BB3_27;
$L__BB3_26:
	ld.shared.f32 	%f151, [%r5+4];
	ld.shared.f32 	%f152, [%r5];
	mul.f32 	%f153, %f3, %f152;
	fma.rn.f32 	%f154, %f1, %f151, %f153;
	ld.shared.f32 	%f155, [%r5+-4];
	fma.rn.f32 	%f156, %f2, %f155, %f154;
	st.shared.f32 	[%r25], %f156;
$L__BB3_27:
	st.shared.u32 	[%r6], %r1;
	bar.sync 	0;
	ld.shared.f32 	%f157, [%r25];
	st.shared.f32 	[%r5], %f157;
	bar.sync 	0;
	mov.b32 	%r75, 0;
$L__BB3_28:
	ld.shared.u32 	%r27, [%r6];
	ld.shared.f32 	%f214, [%r2];
	ld.shared.f32 	%f218, [%r3];
	ld.shared.f32 	%f216, [%r4];
	ld.shared.f32 	%f219, [%r5];
	abs.f32 	%f158, %f214;
	setp.leu.f32 	%p16, %f158, 0f33D6BF95;
	@%p16 bra 	$L__BB3_30;
	ld.shared.f32 	%f159, [%r7];
	ld.shared.f32 	%f160, [%r8];
	ld.shared.f32 	%f161, [%r9];
	ld.shared.f32 	%f162, [%r10];
	mul.f32 	%f163, %f214, %f216;
	div.rn.f32 	%f164, %f163, %f160;
	sub.f32 	%f218, %f218, %f164;
	mul.f32 	%f165, %f214, %f162;
	div.rn.f32 	%f166, %f165, %f160;
	sub.f32 	%f219, %f219, %f166;
	neg.f32 	%f167, %f214;
	mul.f32 	%f168, %f161, %f167;
	div.rn.f32 	%f214, %f168, %f160;
	neg.f32 	%f169, %f159;
	mul.f32 	%f170, %f216, %f169;
	div.rn.f32 	%f216, %f170, %f160;
$L__BB3_30:
	ld.shared.f32 	%f53, [%r11];
	abs.f32 	%f171, %f53;
	setp.leu.f32 	%p17, %f171, 0f33D6BF95;
	@%p17 bra 	$L__BB3_32;
	ld.shared.f32 	%f172, [%r12];
	ld.shared.f32 	%f173, [%r13];
	ld.shared.f32 	%f174, [%r14];
	mul.f32 	%f175, %f53, %f172;
	div.rn.f32 	%f176, %f175, %f173;
	sub.f32 	%f218, %f218, %f176;
	mul.f32 	%f177, %f53, %f174;
	div.rn.f32 	%f178, %f177, %f173;
	sub.f32 	%f219, %f219, %f178;
$L__BB3_32:
	bar.sync 	0;
	setp.eq.s32 	%p18, %r75, 8;
	@%p18 bra 	$L__BB3_38;
	st.shared.f32 	[%r15], %f214;
	st.shared.f32 	[%r16], %f218;
	st.shared.f32 	[%r17], %f216;
	st.shared.f32 	[%r18], %f219;
	st.shared.u32 	[%r19], %r27;
	bar.sync 	0;
	ld.shared.u32 	%r28, [%r6];
	ld.shared.f32 	%f220, [%r2];
	ld.shared.f32 	%f224, [%r3];
	ld.shared.f32 	%f222, [%r4];
	ld.shared.f32 	%f225, [%r5];
	abs.f32 	%f179, %f220;
	setp.leu.f32 	%p19, %f179, 0f33D6BF95;
	@%p19 bra 	$L__BB3_35;
	ld.shared.f32 	%f180, [%r7];
	ld.shared.f32 	%f181, [%r8];
	ld.shared.f32 	%f182, [%r9];
	ld.shared.f32 	%f183, [%r10];
	mul.f32 	%f184, %f220, %f222;
	div.rn.f32 	%f185, %f184, %f181;
	sub.f32 	%f224, %f224, %f185;
	mul.f32 	%f186, %f220, %f183;
	div.rn.f32 	%f187, %f186, %f181;
	sub.f32 	%f225, %f225, %f187;
	neg.f32 	%f188, %f220;
	mul.f32 	%f189, %f182, %f188;
	div.rn.f32 	%f220, %f189, %f181;
	neg.f32 	%f190, %f180;
	mul.f32 	%f191, %f222, %f190;
	div.rn.f32 	%f222, %f191, %f181;
$L__BB3_35:
	ld.shared.f32 	%f70, [%r11];
	abs.f32 	%f192, %f70;
	setp.leu.f32 	%p20, %f192, 0f33D6BF95;
	@%p20 bra 	$L__BB3_37;
	ld.shared.f32 	%f193, [%r12];
	ld.shared.f32 	%f194, [%r13];
	ld.shared.f32 	%f195, [%r14];
	mul.f32 	%f196, %f70, %f193;
	div.rn.f32 	%f197, %f196, %f194;
	sub.f32 	%f224, %f224, %f197;
	mul.f32 	%f198, %f70, %f195;
	div.rn.f32 	%f199, %f198, %f194;
	sub.f32 	%f225, %f225, %f199;
$L__BB3_37:
	bar.sync 	0;
	st.shared.f32 	[%r15], %f220;
	st.shared.f32 	[%r16], %f224;
	st.shared.f32 	[%r17], %f222;
	st.shared.f32 	[%r18], %f225;
	st.shared.u32 	[%r19], %r28;
	bar.sync 	0;
	add.s32 	%r75, %r75, 2;
	bra.uni 	$L__BB3_28;
$L__BB3_38:
	div.rn.f32 	%f200, %f219, %f218;
	ld.shared.u32 	%r65, [%r6];
	shl.b32 	%r66, %r65, 2;
	mov.u32 	%r67, sy;
	add.s32 	%r68, %r67, %r66;
	st.shared.f32 	[%r68], %f200;
	@%p11 bra 	$L__BB3_40;
	st.shared.f32 	[sy], %f75;
	bra.uni 	$L__BB3_42;
$L__BB3_40:
	setp.ne.s32 	%p22, %r1, 255;
	@%p22 bra 	$L__BB3_42;
	st.shared.f32 	[sy+1020], %f76;
$L__BB3_42:
	ld.param.u32 	%r72, [_Z11PDE_diff_k4iffffffPA64_A256_f_param_0];
	bar.sync 	0;
	add.s32 	%r74, %r74, 1;
	setp.ne.s32 	%p23, %r74, %r72;
	@%p23 bra 	$L__BB3_22;
$L__BB3_43:
	ld.param.u64 	%rd14, [_Z11PDE_diff_k4iffffffPA64_A256_f_param_7];
	bar.sync 	0;
	ld.shared.f32 	%f201, [%r5];
	cvta.to.global.u64 	%rd9, %rd14;
	mov.u32 	%r69, %ctaid.x;
	mul.wide.u32 	%rd10, %r69, 1024;
	add.s64 	%rd11, %rd9, %rd10;
	mov.u32 	%r70, %tid.x;
	mul.wide.u32 	%rd12, %r70, 4;
	add.s64 	%rd13, %rd11, %rd12;
	st.global.f32 	[%rd13], %f201;
	ret;

}
	// .globl	_Z10Optimal_k1fffffPA64_A256_f
.visible .entry _Z10Optimal_k1fffffPA64_A256_f(
	.param .f32 _Z10Optimal_k1fffffPA64_A256_f_param_0,
	.param .f32 _Z10Optimal_k1fffffPA64_A256_f_param_1,
	.param .f32 _Z10Optimal_k1fffffPA64_A256_f_param_2,
	.param .f32 _Z10Optimal_k1fffffPA64_A256_f_param_3,
	.param .f32 _Z10Optimal_k1fffffPA64_A256_f_param_4,
	.param .u64 .ptr .align 1 _Z10Optimal_k1fffffPA64_A256_f_param_5
)
{
	.reg .pred 	%p<18>;
	.reg .b32 	%r<15>;
	.reg .b32 	%f<42>;
	.reg .b64 	%rd<7>;
	// demoted variable
	.shared .align 4 .b8 _ZZ10Optimal_k1fffffPA64_A256_fE9dx_values[1024];
	ld.param.f32 	%f10, [_Z10Optimal_k1fffffPA64_A256_f_param_0];
	ld.param.f32 	%f11, [_Z10Optimal_k1fffffPA64_A256_f_param_1];
	ld.param.f32 	%f8, [_Z10Optimal_k1fffffPA64_A256_f_param_2];
	ld.param.f32 	%f12, [_Z10Optimal_k1fffffPA64_A256_f_param_3];
	ld.param.f32 	%f9, [_Z10Optimal_k1fffffPA64_A256_f_param_4];
	ld.param.u64 	%rd3, [_Z10Optimal_k1fffffPA64_A256_f_param_5];
	cvta.to.global.u64 	%rd1, %rd3;
	mov.u32 	%r1, %ctaid.x;
	mul.wide.u32 	%rd4, %r1, 1024;
	add.s64 	%rd2, %rd1, %rd4;
	mov.u32 	%r2, %tid.x;
	mul.wide.u32 	%rd5, %r2, 4;
	add.s64 	%rd6, %rd2, %rd5;
	ld.global.f32 	%f13, [%rd6];
	sub.f32 	%f14, %f13, %f10;
	abs.f32 	%f15, %f14;
	shl.b32 	%r9, %r2, 2;
	mov.u32 	%r10, distance_values;
	add.s32 	%r3, %r10, %r9;
	st.shared.f32 	[%r3], %f15;
	cvt.rn.f32.u32 	%f16, %r2;
	fma.rn.f32 	%f17, %f11, %f16, %f12;
	mov.u32 	%r11, _ZZ10Optimal_k1fffffPA64_A256_fE9dx_values;
	add.s32 	%r4, %r11, %r9;
	st.shared.f32 	[%r4], %f17;
	bar.sync 	0;
	mov.u32 	%r14, %ntid.x;
	setp.lt.u32 	%p1, %r14, 2;
	@%p1 bra 	$L__BB4_5;
$L__BB4_1:
	mov.u32 	%r6, %r14;
	shr.u32 	%r14, %r6, 1;
	setp.ge.u32 	%p2, %r2, %r14;
	@%p2 bra 	$L__BB4_4;
	ld.shared.f32 	%f18, [%r3];
	shl.b32 	%r8, %r14, 2;
	add.s32 	%r12, %r3, %r8;
	ld.shared.f32 	%f1, [%r12];
	setp.leu.f32 	%p3, %f18, %f1;
	@%p3 bra 	$L__BB4_4;
	st.shared.f32 	[%r3], %f1;
	add.s32 	%r13, %r4, %r8;
	ld.shared.f32 	%f19, [%r13];
	st.shared.f32 	[%r4], %f19;
$L__BB4_4:
	bar.sync 	0;
	setp.gt.u32 	%p4, %r6, 3;
	@%p4 bra 	$L__BB4_1;
$L__BB4_5:
	bar.sync 	0;
	setp.ne.s32 	%p5, %r2, 0;
	@%p5 bra 	$L__BB4_25;
	ld.shared.f32 	%f20, [distance_values];
	st.global.f32 	[%rd2], %f20;
	ld.shared.f32 	%f21, [_ZZ10Optimal_k1fffffPA64_A256_fE9dx_values];
	st.global.f32 	[%rd2+4], %f21;
	cvt.rn.f32.u32 	%f22, %r1;
	fma.rn.f32 	%f23, %f8, %f22, %f9;
	st.global.f32 	[%rd2+8], %f23;
	bar.sync 	0;
	setp.gt.u32 	%p6, %r1, 31;
	@%p6 bra 	$L__BB4_9;
	ld.global.f32 	%f24, [%rd2];
	ld.global.f32 	%f2, [%rd2+32768];
	setp.leu.f32 	%p7, %f24, %f2;
	@%p7 bra 	$L__BB4_9;
	st.global.f32 	[%rd2], %f2;
	ld.global.f32 	%f25, [%rd2+32772];
	st.global.f32 	[%rd2+4], %f25;
	ld.global.f32 	%f26, [%rd2+32776];
	st.global.f32 	[%rd2+8], %f26;
$L__BB4_9:
	bar.sync 	0;
	setp.gt.u32 	%p8, %r1, 15;
	@%p8 bra 	$L__BB4_12;
	ld.global.f32 	%f27, [%rd2];
	ld.global.f32 	%f3, [%rd2+16384];
	setp.leu.f32 	%p9, %f27, %f3;
	@%p9 bra 	$L__BB4_12;
	st.global.f32 	[%rd2], %f3;
	ld.global.f32 	%f28, [%rd2+16388];
	st.global.f32 	[%rd2+4], %f28;
	ld.global.f32 	%f29, [%rd2+16392];
	st.global.f32 	[%rd2+8], %f29;
$L__BB4_12:
	bar.sync 	0;
	setp.gt.u32 	%p10, %r1, 7;
	@%p10 bra 	$L__BB4_15;
	ld.global.f32 	%f30, [%rd2];
	ld.global.f32 	%f4, [%rd2+8192];
	setp.leu.f32 	%p11, %f30, %f4;
	@%p11 bra 	$L__BB4_15;
	st.global.f32 	[%rd2], %f4;
	ld.global.f32 	%f31, [%rd2+8196];
	st.global.f32 	[%rd2+4], %f31;
	ld.global.f32 	%f32, [%rd2+8200];
	st.global.f32 	[%rd2+8], %f32;
$L__BB4_15:
	bar.sync 	0;
	setp.gt.u32 	%p12, %r1, 3;
	@%p12 bra 	$L__BB4_18;
	ld.global.f32 	%f33, [%rd2];
	ld.global.f32 	%f5, [%rd2+4096];
	setp.leu.f32 	%p13, %f33, %f5;
	@%p13 bra 	$L__BB4_18;
	st.global.f32 	[%rd2], %f5;
	ld.global.f32 	%f34, [%rd2+4100];
	st.global.f32 	[%rd2+4], %f34;
	ld.global.f32 	%f35, [%rd2+4104];
	st.global.f32 	[%rd2+8], %f35;
$L__BB4_18:
	bar.sync 	0;
	setp.gt.u32 	%p14, %r1, 1;
	@%p14 bra 	$L__BB4_21;
	ld.global.f32 	%f36, [%rd2];
	ld.global.f32 	%f6, [%rd2+2048];
	setp.leu.f32 	%p15, %f36, %f6;
	@%p15 bra 	$L__BB4_21;
	st.global.f32 	[%rd2], %f6;
	ld.global.f32 	%f37, [%rd2+2052];
	st.global.f32 	[%rd2+4], %f37;
	ld.global.f32 	%f38, [%rd2+2056];
	st.global.f32 	[%rd2+8], %f38;
$L__BB4_21:
	bar.sync 	0;
	setp.ne.s32 	%p16, %r1, 0;
	@%p16 bra 	$L__BB4_24;
	ld.global.f32 	%f39, [%rd2];
	ld.global.f32 	%f7, [%rd1+1024];
	setp.leu.f32 	%p17, %f39, %f7;
	@%p17 bra 	$L__BB4_24;
	st.global.f32 	[%rd2], %f7;
	ld.global.f32 	%f40, [%rd1+1028];
	st.global.f32 	[%rd2+4], %f40;
	ld.global.f32 	%f41, [%rd1+1032];
	st.global.f32 	[%rd2+8], %f41;
$L__BB4_24:
	bar.sync 	0;
$L__BB4_25:
	ret;

}


// ===== COMPILED SASS (sm_100) =====

	.target	sm_100

	.elftype	@"ET_EXEC"


//--------------------- .note.nv.tkinfo           --------------------------
	.section	.note.nv.tkinfo,"",@"SHT_NOTE"
	.sectionflags	@"SHF_NOTE_NV_TKINFO"
	.tkinfo
        /*0018*/ 	.word	0x00000002
        /*0030*/ 	.string	""
        /*0030*/ 	.string	"ptxas"
        /*0030*/ 	.string	"Cuda compilation tools, release 13.0, V13.0.88"
        /*0030*/ 	.string	"Build cuda_13.0.r13.0/compiler.36424714_0"
        /*0030*/ 	.string	"-arch sm_100 -m 64 "



//--------------------- .note.nv.cuinfo           --------------------------
	.section	.note.nv.cuinfo,"",@"SHT_NOTE"
	.sectionflags	@"SHF_NOTE_NV_CUINFO"
        /*0018*/ 	.short	0x0002
        /*001a*/ 	.short	0x0064
        /*001c*/ 	.short	0x0082
	.zero		2


//--------------------- .nv.info                  --------------------------
	.section	.nv.info,"",@"SHT_CUDA_INFO"
	.align	4


	//----- nvinfo : EIATTR_REGCOUNT
	.align		4
        /*0000*/ 	.byte	0x04, 0x2f
        /*0002*/ 	.short	(.L_1 - .L_0)
	.align		4
.L_0:
        /*0004*/ 	.word	index@(_Z11PDE_diff_k1ffffffPA64_A256_f)
        /*0008*/ 	.word	0x00000017


	//----- nvinfo : EIATTR_FRAME_SIZE
	.align		4
.L_1:
        /*000c*/ 	.byte	0x04, 0x11
        /*000e*/ 	.short	(.L_3 - .L_2)
	.align		4
.L_2:
        /*0010*/ 	.word	index@($__internal_3_$__cuda_sm3x_div_rn_noftz_f32_slowpath)
        /*0014*/ 	.word	0x00000000


	//----- nvinfo : EIATTR_FRAME_SIZE
	.align		4
.L_3:
        /*0018*/ 	.byte	0x04, 0x11
        /*001a*/ 	.short	(.L_5 - .L_4)
	.align		4
.L_4:
        /*001c*/ 	.word	index@(_Z11PDE_diff_k1ffffffPA64_A256_f)
        /*0020*/ 	.word	0x00000000


	//----- nvinfo : EIATTR_REGCOUNT
	.align		4
.L_5:
        /*0024*/ 	.byte	0x04, 0x2f
        /*0026*/ 	.short	(.L_7 - .L_6)
	.align		4
.L_6:
        /*0028*/ 	.word	index@(_Z11PDE_diff_k2iffffffPA64_A256_f)
        /*002c*/ 	.word	0x00000014


	//----- nvinfo : EIATTR_FRAME_SIZE
	.align		4
.L_7:
        /*0030*/ 	.byte	0x04, 0x11
        /*0032*/ 	.short	(.L_9 - .L_8)
	.align		4
.L_8:
        /*0034*/ 	.word	index@($__internal_2_$__cuda_sm3x_div_rn_noftz_f32_slowpath)
        /*0038*/ 	.word	0x00000000


	//----- nvinfo : EIATTR_FRAME_SIZE
	.align		4
.L_9:
        /*003c*/ 	.byte	0x04, 0x11
        /*003e*/ 	.short	(.L_11 - .L_10)
	.align		4
.L_10:
        /*0040*/ 	.word	index@(_Z11PDE_diff_k2iffffffPA64_A256_f)
        /*0044*/ 	.word	0x00000000


	//----- nvinfo : EIATTR_REGCOUNT
	.align		4
.L_11:
        /*0048*/ 	.byte	0x04, 0x2f
        /*004a*/ 	.short	(.L_13 - .L_12)
	.align		4
.L_12:
        /*004c*/ 	.word	index@(_Z11PDE_diff_k3iffffffPA64_A256_f)
        /*0050*/ 	.word	0x0000002b


	//----- nvinfo : EIATTR_FRAME_SIZE
	.align		4
.L_13:
        /*0054*/ 	.byte	0x04, 0x11
        /*0056*/ 	.short	(.L_15 - .L_14)
	.align		4
.L_14:
        /*0058*/ 	.word	index@($__internal_1_$__cuda_sm3x_div_rn_noftz_f32_slowpath)
        /*005c*/ 	.word	0x00000000


	//----- nvinfo : EIATTR_FRAME_SIZE
	.align		4
.L_15:
        /*0060*/ 	.byte	0x04, 0x11
        /*0062*/ 	.short	(.L_17 - .L_16)
	.align		4
.L_16:
        /*0064*/ 	.word	index@(_Z11PDE_diff_k3iffffffPA64_A256_f)
        /*0068*/ 	.word	0x00000000


	//----- nvinfo : EIATTR_REGCOUNT
	.align		4
.L_17:
        /*006c*/ 	.byte	0x04, 0x2f
        /*006e*/ 	.short	(.L_19 - .L_18)
	.align		4
.L_18:
        /*0070*/ 	.word	index@(_Z11PDE_diff_k4iffffffPA64_A256_f)
        /*0074*/ 	.word	0x00000030


	//----- nvinfo : EIATTR_FRAME_SIZE
	.align		4
.L_19:
        /*0078*/ 	.byte	0x04, 0x11
        /*007a*/ 	.short	(.L_21 - .L_20)
	.align		4
.L_20:
        /*007c*/ 	.word	index@($__internal_0_$__cuda_sm3x_div_rn_noftz_f32_slowpath)
        /*0080*/ 	.word	0x00000000


	//----- nvinfo : EIATTR_FRAME_SIZE
	.align		4
.L_21:
        /*0084*/ 	.byte	0x04, 0x11
        /*0086*/ 	.short	(.L_23 - .L_22)
	.align		4
.L_22:
        /*0088*/ 	.word	index@(_Z11PDE_diff_k4iffffffPA64_A256_f)
        /*008c*/ 	.word	0x00000000


	//----- nvinfo : EIATTR_REGCOUNT
	.align		4
.L_23:
        /*0090*/ 	.byte	0x04, 0x2f
        /*0092*/ 	.short	(.L_25 - .L_24)
	.align		4
.L_24:
        /*0094*/ 	.word	index@(_Z10Optimal_k1fffffPA64_A256_f)
        /*0098*/ 	.word	0x0000000e


	//----- nvinfo : EIATTR_FRAME_SIZE
	.align		4
.L_25:
        /*009c*/ 	.byte	0x04, 0x11
        /*009e*/ 	.short	(.L_27 - .L_26)
	.align		4
.L_26:
        /*00a0*/ 	.word	index@(_Z10Optimal_k1fffffPA64_A256_f)
        /*00a4*/ 	.word	0x00000000


	//----- nvinfo : EIATTR_MIN_STACK_SIZE
	.align		4
.L_27:
        /*00a8*/ 	.byte	0x04, 0x12
        /*00aa*/ 	.short	(.L_29 - .L_28)
	.align		4
.L_28:
        /*00ac*/ 	.word	index@(_Z10Optimal_k1fffffPA64_A256_f)
        /*00b0*/ 	.word	0x00000000


	//----- nvinfo : EIATTR_MIN_STACK_SIZE
	.align		4
.L_29:
        /*00b4*/ 	.byte	0x04, 0x12
        /*00b6*/ 	.short	(.L_31 - .L_30)
	.align		4
.L_30:
        /*00b8*/ 	.word	index@(_Z11PDE_diff_k4iffffffPA64_A256_f)
        /*00bc*/ 	.word	0x00000000


	//----- nvinfo : EIATTR_MIN_STACK_SIZE
	.align		4
.L_31:
        /*00c0*/ 	.byte	0x04, 0x12
        /*00c2*/ 	.short	(.L_33 - .L_32)
	.align		4
.L_32:
        /*00c4*/ 	.word	index@(_Z11PDE_diff_k3iffffffPA64_A256_f)
        /*00c8*/ 	.word	0x00000000


	//----- nvinfo : EIATTR_MIN_STACK_SIZE
	.align		4
.L_33:
        /*00cc*/ 	.byte	0x04, 0x12
        /*00ce*/ 	.short	(.L_35 - .L_34)
	.align		4
.L_34:
        /*00d0*/ 	.word	index@(_Z11PDE_diff_k2iffffffPA64_A256_f)
        /*00d4*/ 	.word	0x00000000


	//----- nvinfo : EIATTR_MIN_STACK_SIZE
	.align		4
.L_35:
        /*00d8*/ 	.byte	0x04, 0x12
        /*00da*/ 	.short	(.L_37 - .L_36)
	.align		4
.L_36:
        /*00dc*/ 	.word	index@(_Z11PDE_diff_k1ffffffPA64_A256_f)
        /*00e0*/ 	.word	0x00000000
.L_37:


//--------------------- .nv.compat                --------------------------
	.section	.nv.compat,"",@"SHT_CUDA_COMPAT_INFO"
	.align	4
        /*0000*/ 	.byte	0x02, 0x09, 0x00, 0x00, 0x02, 0x02, 0x01, 0x00, 0x02, 0x05, 0x05, 0x00, 0x03, 0x07, 0x01, 0x01
        /*0010*/ 	.byte	0x02, 0x03, 0x00, 0x00, 0x02, 0x06, 0x01, 0x00, 0x04, 0x0b, 0x08, 0x00, 0x01, 0x00, 0x00, 0x00
        /*0020*/ 	.byte	0x00, 0x00, 0x00, 0x00


//--------------------- .nv.info._Z10Optimal_k1fffffPA64_A256_f --------------------------
	.section	.nv.info._Z10Optimal_k1fffffPA64_A256_f,"",@"SHT_CUDA_INFO"
	.sectionflags	@""
	.align	4


	//----- nvinfo : EIATTR_CUDA_API_VERSION
	.align		4
        /*0000*/ 	.byte	0x04, 0x37
        /*0002*/ 	.short	(.L_39 - .L_38)
.L_38:
        /*0004*/ 	.word	0x00000082


	//----- nvinfo : EIATTR_KPARAM_INFO
	.align		4
.L_39:
        /*0008*/ 	.byte	0x04, 0x17
        /*000a*/ 	.short	(.L_41 - .L_40)
.L_40:
        /*000c*/ 	.word	0x00000000
        /*0010*/ 	.short	0x0005
        /*0012*/ 	.short	0x0018
        /*0014*/ 	.byte	0x00, 0xf5, 0x21, 0x00


	//----- nvinfo : EIATTR_KPARAM_INFO
	.align		4
.L_41:
        /*0018*/ 	.byte	0x04, 0x17
        /*001a*/ 	.short	(.L_43 - .L_42)
.L_42:
        /*001c*/ 	.word	0x00000000
        /*0020*/ 	.short	0x0004
        /*0022*/ 	.short	0x0010
        /*0024*/ 	.byte	0x00, 0xf0, 0x11, 0x00


	//----- nvinfo : EIATTR_KPARAM_INFO
	.align		4
.L_43:
        /*0028*/ 	.byte	0x04, 0x17
        /*002a*/ 	.short	(.L_45 - .L_44)
.L_44:
        /*002c*/ 	.word	0x00000000
        /*0030*/ 	.short	0x0003
        /*0032*/ 	.short	0x000c
        /*0034*/ 	.byte	0x00, 0xf0, 0x11, 0x00


	//----- nvinfo : EIATTR_KPARAM_INFO
	.align		4
.L_45:
        /*0038*/ 	.byte	0x04, 0x17
        /*003a*/ 	.short	(.L_47 - .L_46)
.L_46:
        /*003c*/ 	.word	0x00000000
        /*0040*/ 	.short	0x0002
        /*0042*/ 	.short	0x0008
        /*0044*/ 	.byte	0x00, 0xf0, 0x11, 0x00


	//----- nvinfo : EIATTR_KPARAM_INFO
	.align		4
.L_47:
        /*0048*/ 	.byte	0x04, 0x17
        /*004a*/ 	.short	(.L_49 - .L_48)
.L_48:
        /*004c*/ 	.word	0x00000000
        /*0050*/ 	.short	0x0001
        /*0052*/ 	.short	0x0004
        /*0054*/ 	.byte	0x00, 0xf0, 0x11, 0x00


	//----- nvinfo : EIATTR_KPARAM_INFO
	.align		4
.L_49:
        /*0058*/ 	.byte	0x04, 0x17
        /*005a*/ 	.short	(.L_51 - .L_50)
.L_50:
        /*005c*/ 	.word	0x00000000
        /*0060*/ 	.short	0x0000
        /*0062*/ 	.short	0x0000
        /*0064*/ 	.byte	0x00, 0xf0, 0x11, 0x00


	//----- nvinfo : EIATTR_SPARSE_MMA_MASK
	.align		4
.L_51:
        /*0068*/ 	.byte	0x03, 0x50
        /*006a*/ 	.short	0x0000


	//----- nvinfo : EIATTR_MAXREG_COUNT
	.align		4
        /*006c*/ 	.byte	0x03, 0x1b
        /*006e*/ 	.short	0x00ff


	//----- nvinfo : EIATTR_NUM_BARRIERS
	.align		4
        /*0070*/ 	.byte	0x02, 0x4c
        /*0072*/ 	.byte	0x01
	.zero		1


	//----- nvinfo : EIATTR_MERCURY_ISA_VERSION
	.align		4
        /*0074*/ 	.byte	0x03, 0x5f
        /*0076*/ 	.short	0x0101


	//----- nvinfo : EIATTR_VRC_CTA_INIT_COUNT
	.align		4
        /*0078*/ 	.byte	0x02, 0x4a
	.zero		1
	.zero		1


	//----- nvinfo : EIATTR_EXIT_INSTR_OFFSETS
	.align		4
        /*007c*/ 	.byte	0x04, 0x1c
        /*007e*/ 	.short	(.L_53 - .L_52)


	//   ....[0]....
.L_52:
        /*0080*/ 	.word	0x000002f0


	//   ....[1]....
        /*0084*/ 	.word	0x00000860


	//----- nvinfo : EIATTR_CRS_STACK_SIZE
	.align		4
.L_53:
        /*0088*/ 	.byte	0x04, 0x1e
        /*008a*/ 	.short	(.L_55 - .L_54)
.L_54:
        /*008c*/ 	.word	0x00000000


	//----- nvinfo : EIATTR_CBANK_PARAM_SIZE
	.align		4
.L_55:
        /*0090*/ 	.byte	0x03, 0x19
        /*0092*/ 	.short	0x0020


	//----- nvinfo : EIATTR_PARAM_CBANK
	.align		4
        /*0094*/ 	.byte	0x04, 0x0a
        /*0096*/ 	.short	(.L_57 - .L_56)
	.align		4
.L_56:
        /*0098*/ 	.word	index@(.nv.constant0._Z10Optimal_k1fffffPA64_A256_f)
        /*009c*/ 	.short	0x0380
        /*009e*/ 	.short	0x0020


	//----- nvinfo : EIATTR_SW_WAR
	.align		4
.L_57:
        /*00a0*/ 	.byte	0x04, 0x36
        /*00a2*/ 	.short	(.L_59 - .L_58)
.L_58:
        /*00a4*/ 	.word	0x00000008
.L_59:


//--------------------- .nv.info._Z11PDE_diff_k4iffffffPA64_A256_f --------------------------
	.section	.nv.info._Z11PDE_diff_k4iffffffPA64_A256_f,"",@"SHT_CUDA_INFO"
	.sectionflags	@""
	.align	4


	//----- nvinfo : EIATTR_CUDA_API_VERSION
	.align		4
        /*0000*/ 	.byte	0x04, 0x37
        /*0002*/ 	.short	(.L_61 - .L_60)
.L_60:
        /*0004*/ 	.word	0x00000082


	//----- nvinfo : EIATTR_KPARAM_INFO
	.align		4
.L_61:
        /*0008*/ 	.byte	0x04, 0x17
        /*000a*/ 	.short	(.L_63 - .L_62)
.L_62:
        /*000c*/ 	.word	0x00000000
        /*0010*/ 	.short	0x0007
        /*0012*/ 	.short	0x0020
        /*0014*/ 	.byte	0x00, 0xf5, 0x21, 0x00


	//----- nvinfo : EIATTR_KPARAM_INFO
	.align		4
.L_63:
        /*0018*/ 	.byte	0x04, 0x17
        /*001a*/ 	.short	(.L_65 - .L_64)
.L_64:
        /*001c*/ 	.word	0x00000000
        /*0020*/ 	.short	0x0006
        /*0022*/ 	.short	0x0018
        /*0024*/ 	.byte	0x00, 0xf0, 0x11, 0x00


	//----- nvinfo : EIATTR_KPARAM_INFO
	.align		4
.L_65:
        /*0028*/ 	.byte	0x04, 0x17
        /*002a*/ 	.short	(.L_67 - .L_66)
.L_66:
        /*002c*/ 	.word	0x00000000
        /*0030*/ 	.short	0x0005
        /*0032*/ 	.short	0x0014
        /*0034*/ 	.byte	0x00, 0xf0, 0x11, 0x00


	//----- nvinfo : EIATTR_KPARAM_INFO
	.align		4
.L_67:
        /*0038*/ 	.byte	0x04, 0x17
        /*003a*/ 	.short	(.L_69 - .L_68)
.L_68:
        /*003c*/ 	.word	0x00000000
        /*0040*/ 	.short	0x0004
        /*0042*/ 	.short	0x0010
        /*0044*/ 	.byte	0x00, 0xf0, 0x11, 0x00


	//----- nvinfo : EIATTR_KPARAM_INFO
	.align		4
.L_69:
        /*0048*/ 	.byte	0x04, 0x17
        /*004a*/ 	.short	(.L_71 - .L_70)
.L_70:
        /*004c*/ 	.word	0x00000000
        /*0050*/ 	.short	0x0003
        /*0052*/ 	.short	0x000c
        /*0054*/ 	.byte	0x00, 0xf0, 0x11, 0x00


	//----- nvinfo : EIATTR_KPARAM_INFO
	.align		4
.L_71:
        /*0058*/ 	.byte	0x04, 0x17
        /*005a*/ 	.short	(.L_73 - .L_72)
.L_72:
        /*005c*/ 	.word	0x00000000
        /*0060*/ 	.short	0x0002
        /*0062*/ 	.short	0x0008
        /*0064*/ 	.byte	0x00, 0xf0, 0x11, 0x00


	//----- nvinfo : EIATTR_KPARAM_INFO
	.align		4
.L_73:
        /*0068*/ 	.byte	0x04, 0x17
        /*006a*/ 	.short	(.L_75 - .L_74)
.L_74:
        /*006c*/ 	.word	0x00000000
        /*0070*/ 	.short	0x0001
        /*0072*/ 	.short	0x0004
        /*0074*/ 	.byte	0x00, 0xf0, 0x11, 0x00


	//----- nvinfo : EIATTR_KPARAM_INFO
	.align		4
.L_75:
        /*0078*/ 	.byte	0x04, 0x17
        /*007a*/ 	.short	(.L_77 - .L_76)
.L_76:
        /*007c*/ 	.word	0x00000000
        /*0080*/ 	.short	0x0000
        /*0082*/ 	.short	0x0000
        /*0084*/ 	.byte	0x00, 0xf0, 0x11, 0x00


	//----- nvinfo : EIATTR_SPARSE_MMA_MASK
	.align		4
.L_77:
        /*0088*/ 	.byte	0x03, 0x50
        /*008a*/ 	.short	0x0000


	//----- nvinfo : EIATTR_MAXREG_COUNT
	.align		4
        /*008c*/ 	.byte	0x03, 0x1b
        /*008e*/ 	.short	0x00ff


	//----- nvinfo : EIATTR_NUM_BARRIERS
	.align		4
        /*0090*/ 	.byte	0x02, 0x4c
        /*0092*/ 	.byte	0x01
	.zero		1


	//----- nvinfo : EIATTR_MERCURY_ISA_VERSION
	.align		4
        /*0094*/ 	.byte	0x03, 0x5f
        /*0096*/ 	.short	0x0101


	//----- nvinfo : EIATTR_VRC_CTA_INIT_COUNT
	.align		4
        /*0098*/ 	.byte	0x02, 0x4a
	.zero		1
	.zero		1


	//----- nvinfo : EIATTR_EXIT_INSTR_OFFSETS
	.align		4
        /*009c*/ 	.byte	0x04, 0x1c
        /*009e*/ 	.short	(.L_79 - .L_78)


	//   ....[0]....
.L_78:
        /*00a0*/ 	.word	0x00002fe0


	//----- nvinfo : EIATTR_CRS_STACK_SIZE
	.align		4
.L_79:
        /*00a4*/ 	.byte	0x04, 0x1e
        /*00a6*/ 	.short	(.L_81 - .L_80)
.L_80:
        /*00a8*/ 	.word	0x00000000


	//----- nvinfo : EIATTR_CBANK_PARAM_SIZE
	.align		4
.L_81:
        /*00ac*/ 	.byte	0x03, 0x19
        /*00ae*/ 	.short	0x0028


	//----- nvinfo : EIATTR_PARAM_CBANK
	.align		4
        /*00b0*/ 	.byte	0x04, 0x0a
        /*00b2*/ 	.short	(.L_83 - .L_82)
	.align		4
.L_82:
        /*00b4*/ 	.word	index@(.nv.constant0._Z11PDE_diff_k4iffffffPA64_A256_f)
        /*00b8*/ 	.short	0x0380
        /*00ba*/ 	.short	0x0028


	//----- nvinfo : EIATTR_SW_WAR
	.align		4
.L_83:
        /*00bc*/ 	.byte	0x04, 0x36
        /*00be*/ 	.short	(.L_85 - .L_84)
.L_84:
        /*00c0*/ 	.word	0x00000008
.L_85:


//--------------------- .nv.info._Z11PDE_diff_k3iffffffPA64_A256_f --------------------------
	.section	.nv.info._Z11PDE_diff_k3iffffffPA64_A256_f,"",@"SHT_CUDA_INFO"
	.sectionflags	@""
	.align	4


	//----- nvinfo : EIATTR_CUDA_API_VERSION
	.align		4
        /*0000*/ 	.byte	0x04, 0x37
        /*0002*/ 	.short	(.L_87 - .L_86)
.L_86:
        /*0004*/ 	.word	0x00000082


	//----- nvinfo : EIATTR_KPARAM_INFO
	.align		4
.L_87:
        /*0008*/ 	.byte	0x04, 0x17
        /*000a*/ 	.short	(.L_89 - .L_88)
.L_88:
        /*000c*/ 	.word	0x00000000
        /*0010*/ 	.short	0x0007
        /*0012*/ 	.short	0x0020
        /*0014*/ 	.byte	0x00, 0xf5, 0x21, 0x00


	//----- nvinfo : EIATTR_KPARAM_INFO
	.align		4
.L_89:
        /*0018*/ 	.byte	0x04, 0x17
        /*001a*/ 	.short	(.L_91 - .L_90)
.L_90:
        /*001c*/ 	.word	0x00000000
        /*0020*/ 	.short	0x0006
        /*0022*/ 	.short	0x0018
        /*0024*/ 	.byte	0x00, 0xf0, 0x11, 0x00


	//----- nvinfo : EIATTR_KPARAM_INFO
	.align		4
.L_91:
        /*0028*/ 	.byte	0x04, 0x17
        /*002a*/ 	.short	(.L_93 - .L_92)
.L_92:
        /*002c*/ 	.word	0x00000000
        /*0030*/ 	.short	0x0005
        /*0032*/ 	.short	0x0014
        /*0034*/ 	.byte	0x00, 0xf0, 0x11, 0x00


	//----- nvinfo : EIATTR_KPARAM_INFO
	.align		4
.L_93:
        /*0038*/ 	.byte	0x04, 0x17
        /*003a*/ 	.short	(.L_95 - .L_94)
.L_94:
        /*003c*/ 	.word	0x00000000
        /*0040*/ 	.short	0x0004
        /*0042*/ 	.short	0x0010
        /*0044*/ 	.byte	0x00, 0xf0, 0x11, 0x00


	//----- nvinfo : EIATTR_KPARAM_INFO
	.align		4
.L_95:
        /*0048*/ 	.byte	0x04, 0x17
        /*004a*/ 	.short	(.L_97 - .L_96)
.L_96:
        /*004c*/ 	.word	0x00000000
        /*0050*/ 	.short	0x0003
        /*0052*/ 	.short	0x000c
        /*0054*/ 	.byte	0x00, 0xf0, 0x11, 0x00


	//----- nvinfo : EIATTR_KPARAM_INFO
	.align		4
.L_97:
        /*0058*/ 	.byte	0x04, 0x17
        /*005a*/ 	.short	(.L_99 - .L_98)
.L_98:
        /*005c*/ 	.word	0x00000000
        /*0060*/ 	.short	0x0002
        /*0062*/ 	.short	0x0008
        /*0064*/ 	.byte	0x00, 0xf0, 0x11, 0x00


	//----- nvinfo : EIATTR_KPARAM_INFO
	.align		4
.L_99:
        /*0068*/ 	.byte	0x04, 0x17
        /*006a*/ 	.short	(.L_101 - .L_100)
.L_100:
        /*006c*/ 	.word	0x00000000
        /*0070*/ 	.short	0x0001
        /*0072*/ 	.short	0x0004
        /*0074*/ 	.byte	0x00, 0xf0, 0x11, 0x00


	//----- nvinfo : EIATTR_KPARAM_INFO
	.align		4
.L_101:
        /*0078*/ 	.byte	0x04, 0x17
        /*007a*/ 	.short	(.L_103 - .L_102)
.L_102:
        /*007c*/ 	.word	0x00000000
        /*0080*/ 	.short	0x0000
        /*0082*/ 	.short	0x0000
        /*0084*/ 	.byte	0x00, 0xf0, 0x11, 0x00


	//----- nvinfo : EIATTR_SPARSE_MMA_MASK
	.align		4
.L_103:
        /*0088*/ 	.byte	0x03, 0x50
        /*008a*/ 	.short	0x0000


	//----- nvinfo : EIATTR_MAXREG_COUNT
	.align		4
        /*008c*/ 	.byte	0x03, 0x1b
        /*008e*/ 	.short	0x00ff


	//----- nvinfo : EIATTR_NUM_BARRIERS
	.align		4
        /*0090*/ 	.byte	0x02, 0x4c
        /*0092*/ 	.byte	0x01
	.zero		1


	//----- nvinfo : EIATTR_MERCURY_ISA_VERSION
	.align		4
        /*0094*/ 	.byte	0x03, 0x5f
        /*0096*/ 	.short	0x0101


	//----- nvinfo : EIATTR_VRC_CTA_INIT_COUNT
	.align		4
        /*0098*/ 	.byte	0x02, 0x4a
	.zero		1
	.zero		1


	//----- nvinfo : EIATTR_EXIT_INSTR_OFFSETS
	.align		4
        /*009c*/ 	.byte	0x04, 0x1c
        /*009e*/ 	.short	(.L_105 - .L_104)


	//   ....[0]....
.L_104:
        /*00a0*/ 	.word	0x00001c20


	//----- nvinfo : EIATTR_CRS_STACK_SIZE
	.align		4
.L_105:
        /*00a4*/ 	.byte	0x04, 0x1e
        /*00a6*/ 	.short	(.L_107 - .L_106)
.L_106:
        /*00a8*/ 	.word	0x00000000


	//----- nvinfo : EIATTR_CBANK_PARAM_SIZE
	.align		4
.L_107:
        /*00ac*/ 	.byte	0x03, 0x19
        /*00ae*/ 	.short	0x0028


	//----- nvinfo : EIATTR_PARAM_CBANK
	.align		4
        /*00b0*/ 	.byte	0x04, 0x0a
        /*00b2*/ 	.short	(.L_109 - .L_108)
	.align		4
.L_108:
        /*00b4*/ 	.word	index@(.nv.constant0._Z11PDE_diff_k3iffffffPA64_A256_f)
        /*00b8*/ 	.short	0x0380
        /*00ba*/ 	.short	0x0028


	//----- nvinfo : EIATTR_SW_WAR
	.align		4
.L_109:
        /*00bc*/ 	.byte	0x04, 0x36
        /*00be*/ 	.short	(.L_111 - .L_110)
.L_110:
        /*00c0*/ 	.word	0x00000008
.L_111:


//--------------------- .nv.info._Z11PDE_diff_k2iffffffPA64_A256_f --------------------------
	.section	.nv.info._Z11PDE_diff_k2iffffffPA64_A256_f,"",@"SHT_CUDA_INFO"
	.sectionflags	@""
	.align	4


	//----- nvinfo : EIATTR_CUDA_API_VERSION
	.align		4
        /*0000*/ 	.byte	0x04, 0x37
        /*0002*/ 	.short	(.L_113 - .L_112)
.L_112:
        /*0004*/ 	.word	0x00000082


	//----- nvinfo : EIATTR_KPARAM_INFO
	.align		4
.L_113:
        /*0008*/ 	.byte	0x04, 0x17
        /*000a*/ 	.short	(.L_115 - .L_114)
.L_114:
        /*000c*/ 	.word	0x00000000
        /*0010*/ 	.short	0x0007
        /*0012*/ 	.short	0x0020
        /*0014*/ 	.byte	0x00, 0xf5, 0x21, 0x00


	//----- nvinfo : EIATTR_KPARAM_INFO
	.align		4
.L_115:
        /*0018*/ 	.byte	0x04, 0x17
        /*001a*/ 	.short	(.L_117 - .L_116)
.L_116:
        /*001c*/ 	.word	0x00000000
        /*0020*/ 	.short	0x0006
        /*0022*/ 	.short	0x0018
        /*0024*/ 	.byte	0x00, 0xf0, 0x11, 0x00


	//----- nvinfo : EIATTR_KPARAM_INFO
	.align		4
.L_117:
        /*0028*/ 	.byte	0x04, 0x17
        /*002a*/ 	.short	(.L_119 - .L_118)
.L_118:
        /*002c*/ 	.word	0x00000000
        /*0030*/ 	.short	0x0005
        /*0032*/ 	.short	0x0014
        /*0034*/ 	.byte	0x00, 0xf0, 0x11, 0x00


	//----- nvinfo : EIATTR_KPARAM_INFO
	.align		4
.L_119:
        /*0038*/ 	.byte	0x04, 0x17
        /*003a*/ 	.short	(.L_121 - .L_120)
.L_120:
        /*003c*/ 	.word	0x00000000
        /*0040*/ 	.short	0x0004
        /*0042*/ 	.short	0x0010
        /*0044*/ 	.byte	0x00, 0xf0, 0x11, 0x00


	//----- nvinfo : EIATTR_KPARAM_INFO
	.align		4
.L_121:
        /*0048*/ 	.byte	0x04, 0x17
        /*004a*/ 	.short	(.L_123 - .L_122)
.L_122:
        /*004c*/ 	.word	0x00000000
        /*0050*/ 	.short	0x0003
        /*0052*/ 	.short	0x000c
        /*0054*/ 	.byte	0x00, 0xf0, 0x11, 0x00


	//----- nvinfo : EIATTR_KPARAM_INFO
	.align		4
.L_123:
        /*0058*/ 	.byte	0x04, 0x17
        /*005a*/ 	.short	(.L_125 - .L_124)
.L_124:
        /*005c*/ 	.word	0x00000000
        /*0060*/ 	.short	0x0002
        /*0062*/ 	.short	0x0008
        /*0064*/ 	.byte	0x00, 0xf0, 0x11, 0x00


	//----- nvinfo : EIATTR_KPARAM_INFO
	.align		4
.L_125:
        /*0068*/ 	.byte	0x04, 0x17
        /*006a*/ 	.short	(.L_127 - .L_126)
.L_126:
        /*006c*/ 	.word	0x00000000
        /*0070*/ 	.short	0x0001
        /*0072*/ 	.short	0x0004
        /*0074*/ 	.byte	0x00, 0xf0, 0x11, 0x00


	//----- nvinfo : EIATTR_KPARAM_INFO
	.align		4
.L_127:
        /*0078*/ 	.byte	0x04, 0x17
        /*007a*/ 	.short	(.L_129 - .L_128)
.L_128:
        /*007c*/ 	.word	0x00000000
        /*0080*/ 	.short	0x0000
        /*0082*/ 	.short	0x0000
        /*0084*/ 	.byte	0x00, 0xf0, 0x11, 0x00


	//----- nvinfo : EIATTR_SPARSE_MMA_MASK
	.align		4
.L_129:
        /*0088*/ 	.byte	0x03, 0x50
        /*008a*/ 	.short	0x0000


	//----- nvinfo : EIATTR_MAXREG_COUNT
	.align		4
        /*008c*/ 	.byte	0x03, 0x1b
        /*008e*/ 	.short	0x00ff


	//----- nvinfo : EIATTR_NUM_BARRIERS
	.align		4
        /*0090*/ 	.byte	0x02, 0x4c
        /*0092*/ 	.byte	0x01
	.zero		1


	//----- nvinfo : EIATTR_MERCURY_ISA_VERSION
	.align		4
        /*0094*/ 	.byte	0x03, 0x5f
        /*0096*/ 	.short	0x0101


	//----- nvinfo : EIATTR_VRC_CTA_INIT_COUNT
	.align		4
        /*0098*/ 	.byte	0x02, 0x4a
	.zero		1
	.zero		1


	//----- nvinfo : EIATTR_EXIT_INSTR_OFFSETS
	.align		4
        /*009c*/ 	.byte	0x04, 0x1c
        /*009e*/ 	.short	(.L_131 - .L_130)


	//   ....[0]....
.L_130:
        /*00a0*/ 	.word	0x00000f00


	//----- nvinfo : EIATTR_CRS_STACK_SIZE
	.align		4
.L_131:
        /*00a4*/ 	.byte	0x04, 0x1e
        /*00a6*/ 	.short	(.L_133 - .L_132)
.L_132:
        /*00a8*/ 	.word	0x00000000


	//----- nvinfo : EIATTR_CBANK_PARAM_SIZE
	.align		4
.L_133:
        /*00ac*/ 	.byte	0x03, 0x19
        /*00ae*/ 	.short	0x0028


	//----- nvinfo : EIATTR_PARAM_CBANK
	.align		4
        /*00b0*/ 	.byte	0x04, 0x0a
        /*00b2*/ 	.short	(.L_135 - .L_134)
	.align		4
.L_134:
        /*00b4*/ 	.word	index@(.nv.constant0._Z11PDE_diff_k2iffffffPA64_A256_f)
        /*00b8*/ 	.short	0x0380
        /*00ba*/ 	.short	0x0028


	//----- nvinfo : EIATTR_SW_WAR
	.align		4
.L_135:
        /*00bc*/ 	.byte	0x04, 0x36
        /*00be*/ 	.short	(.L_137 - .L_136)
.L_136:
        /*00c0*/ 	.word	0x00000008
.L_137:


//--------------------- .nv.info._Z11PDE_diff_k1ffffffPA64_A256_f --------------------------
	.section	.nv.info._Z11PDE_diff_k1ffffffPA64_A256_f,"",@"SHT_CUDA_INFO"
	.sectionflags	@""
	.align	4


	//----- nvinfo : EIATTR_CUDA_API_VERSION
	.align		4
        /*0000*/ 	.byte	0x04, 0x37
        /*0002*/ 	.short	(.L_139 - .L_138)
.L_138:
        /*0004*/ 	.word	0x00000082


	//----- nvinfo : EIATTR_KPARAM_INFO
	.align		4
.L_139:
        /*0008*/ 	.byte	0x04, 0x17
        /*000a*/ 	.short	(.L_141 - .L_140)
.L_140:
        /*000c*/ 	.word	0x00000000
        /*0010*/ 	.short	0x0006
        /*0012*/ 	.short	0x0018
        /*0014*/ 	.byte	0x00, 0xf5, 0x21, 0x00


	//----- nvinfo : EIATTR_KPARAM_INFO
	.align		4
.L_141:
        /*0018*/ 	.byte	0x04, 0x17
        /*001a*/ 	.short	(.L_143 - .L_142)
.L_142:
        /*001c*/ 	.word	0x00000000
        /*0020*/ 	.short	0x0005
        /*0022*/ 	.short	0x0014
        /*0024*/ 	.byte	0x00, 0xf0, 0x11, 0x00


	//----- nvinfo : EIATTR_KPARAM_INFO
	.align		4
.L_143:
        /*0028*/ 	.byte	0x04, 0x17
        /*002a*/ 	.short	(.L_145 - .L_144)
.L_144:
        /*002c*/ 	.word	0x00000000
        /*0030*/ 	.short	0x0004
        /*0032*/ 	.short	0x0010
        /*0034*/ 	.byte	0x00, 0xf0, 0x11, 0x00


	//----- nvinfo : EIATTR_KPARAM_INFO
	.align		4
.L_145:
        /*0038*/ 	.byte	0x04, 0x17
        /*003a*/ 	.short	(.L_147 - .L_146)
.L_146:
        /*003c*/ 	.word	0x00000000
        /*0040*/ 	.short	0x0003
        /*0042*/ 	.short	0x000c
        /*0044*/ 	.byte	0x00, 0xf0, 0x11, 0x00


	//----- nvinfo : EIATTR_KPARAM_INFO
	.align		4
.L_147:
        /*0048*/ 	.byte	0x04, 0x17
        /*004a*/ 	.short	(.L_149 - .L_148)
.L_148:
        /*004c*/ 	.word	0x00000000
        /*0050*/ 	.short	0x0002
        /*0052*/ 	.short	0x0008
        /*0054*/ 	.byte	0x00, 0xf0, 0x11, 0x00


	//----- nvinfo : EIATTR_KPARAM_INFO
	.align		4
.L_149:
        /*0058*/ 	.byte	0x04, 0x17
        /*005a*/ 	.short	(.L_151 - .L_150)
.L_150:
        /*005c*/ 	.word	0x00000000
        /*0060*/ 	.short	0x0001
        /*0062*/ 	.short	0x0004
        /*0064*/ 	.byte	0x00, 0xf0, 0x11, 0x00


	//----- nvinfo : EIATTR_KPARAM_INFO
	.align		4
.L_151:
        /*0068*/ 	.byte	0x04, 0x17
        /*006a*/ 	.short	(.L_153 - .L_152)
.L_152:
        /*006c*/ 	.word	0x00000000
        /*0070*/ 	.short	0x0000
        /*0072*/ 	.short	0x0000
        /*0074*/ 	.byte	0x00, 0xf0, 0x11, 0x00


	//----- nvinfo : EIATTR_SPARSE_MMA_MASK
	.align		4
.L_153:
        /*0078*/ 	.byte	0x03, 0x50
        /*007a*/ 	.short	0x0000


	//----- nvinfo : EIATTR_MAXREG_COUNT
	.align		4
        /*007c*/ 	.byte	0x03, 0x1b
        /*007e*/ 	.short	0x00ff


	//----- nvinfo : EIATTR_NUM_BARRIERS
	.align		4
        /*0080*/ 	.byte	0x02, 0x4c
        /*0082*/ 	.byte	0x01
	.zero		1


	//----- nvinfo : EIATTR_MERCURY_ISA_VERSION
	.align		4
        /*0084*/ 	.byte	0x03, 0x5f
        /*0086*/ 	.short	0x0101


	//----- nvinfo : EIATTR_VRC_CTA_INIT_COUNT
	.align		4
        /*0088*/ 	.byte	0x02, 0x4a
	.zero		1
	.zero		1


	//----- nvinfo : EIATTR_EXIT_INSTR_OFFSETS
	.align		4
        /*008c*/ 	.byte	0x04, 0x1c
        /*008e*/ 	.short	(.L_155 - .L_154)


	//   ....[0]....
.L_154:
        /*0090*/ 	.word	0x00000580


	//----- nvinfo : EIATTR_CRS_STACK_SIZE
	.align		4
.L_155:
        /*0094*/ 	.byte	0x04, 0x1e
        /*0096*/ 	.short	(.L_157 - .L_156)
.L_156:
        /*0098*/ 	.word	0x00000000


	//----- nvinfo : EIATTR_CBANK_PARAM_SIZE
	.align		4
.L_157:
        /*009c*/ 	.byte	0x03, 0x19
        /*009e*/ 	.short	0x0020


	//----- nvinfo : EIATTR_PARAM_CBANK
	.align		4
        /*00a0*/ 	.byte	0x04, 0x0a
        /*00a2*/ 	.short	(.L_159 - .L_158)
	.align		4
.L_158:
        /*00a4*/ 	.word	index@(.nv.constant0._Z11PDE_diff_k1ffffffPA64_A256_f)
        /*00a8*/ 	.short	0x0380
        /*00aa*/ 	.short	0x0020


	//----- nvinfo : EIATTR_SW_WAR
	.align		4
.L_159:
        /*00ac*/ 	.byte	0x04, 0x36
        /*00ae*/ 	.short	(.L_161 - .L_160)
.L_160:
        /*00b0*/ 	.word	0x00000008
.L_161:


//--------------------- .nv.callgraph             --------------------------
	.section	.nv.callgraph,"",@"SHT_CUDA_CALLGRAPH"
	.align	4
	.sectionentsize	8
	.align		4
        /*0000*/ 	.word	0x00000000
	.align		4
        /*0004*/ 	.word	0xffffffff
	.align		4
        /*0008*/ 	.word	0x00000000
	.align		4
        /*000c*/ 	.word	0xfffffffe
	.align		4
        /*0010*/ 	.word	0x00000000
	.align		4
        /*0014*/ 	.word	0xfffffffd
	.align		4
        /*0018*/ 	.word	0x00000000
	.align		4
        /*001c*/ 	.word	0xfffffffc


//--------------------- .text._Z10Optimal_k1fffffPA64_A256_f --------------------------
	.section	.text._Z10Optimal_k1fffffPA64_A256_f,"ax",@progbits
	.align	128
        .global         _Z10Optimal_k1fffffPA64_A256_f
        .type           _Z10Optimal_k1fffffPA64_A256_f,@function
        .size           _Z10Optimal_k1fffffPA64_A256_f,(.L_x_217 - _Z10Optimal_k1fffffPA64_A256_f)
        .other          _Z10Optimal_k1fffffPA64_A256_f,@"STO_CUDA_ENTRY STV_DEFAULT"
_Z10Optimal_k1fffffPA64_A256_f:
.text._Z10Optimal_k1fffffPA64_A256_f:
[----:B------:R-:W-:Y:S01]  /*0000*/  LDC R1, c[0x0][0x37c] ;  /* 0x0000df00ff017b82 */ /* 0x000fe20000000800 */
[----:B------:R-:W0:Y:S07]  /*0010*/  S2R R11, SR_CTAID.X ;  /* 0x00000000000b7919 */ /* 0x000e2e0000002500 */
[----:B------:R-:W0:Y:S01]  /*0020*/  LDC.64 R2, c[0x0][0x398] ;  /* 0x0000e600ff027b82 */ /* 0x000e220000000a00 */
[----:B------:R-:W1:Y:S01]  /*0030*/  LDCU.64 UR8, c[0x0][0x358] ;  /* 0x00006b00ff0877ac */ /* 0x000e620008000a00 */
[----:B------:R-:W2:Y:S01]  /*0040*/  S2R R9, SR_TID.X ;  /* 0x0000000000097919 */ /* 0x000ea20000002100 */
[----:B------:R-:W3:Y:S05]  /*0050*/  LDCU.64 UR10, c[0x0][0x380] ;  /* 0x00007000ff0a77ac */ /* 0x000eea0008000a00 */
[----:B------:R-:W4:Y:S08]  /*0060*/  S2UR UR6, SR_CgaCtaId ;  /* 0x00000000000679c3 */ /* 0x000f300000008800 */
[----:B------:R-:W3:Y:S01]  /*0070*/  LDC R7, c[0x0][0x38c] ;  /* 0x0000e300ff077b82 */ /* 0x000ee20000000800 */
[----:B0-----:R-:W-:-:S04]  /*0080*/  IMAD.WIDE.U32 R2, R11, 0x400, R2 ;  /* 0x000004000b027825 */ /* 0x001fc800078e0002 */
[----:B--2---:R-:W-:-:S06]  /*0090*/  IMAD.WIDE.U32 R4, R9, 0x4, R2 ;  /* 0x0000000409047825 */ /* 0x004fcc00078e0002 */
[----:B-1----:R0:W2:Y:S01]  /*00a0*/  LDG.E R4, desc[UR8][R4.64] ;  /* 0x0000000804047981 */ /* 0x0020a2000c1e1900 */
[----:B------:R-:W-:Y:S01]  /*00b0*/  UMOV UR4, 0x400 ;  /* 0x0000040000047882 */ /* 0x000fe20000000000 */
[----:B------:R-:W-:Y:S01]  /*00c0*/  I2FP.F32.U32 R6, R9 ;  /* 0x0000000900067245 */ /* 0x000fe20000201000 */
[----:B------:R-:W-:Y:S02]  /*00d0*/  UIADD3 UR5, UPT, UPT, UR4, 0x400, URZ ;  /* 0x0000040004057890 */ /* 0x000fe4000fffe0ff */
[----:B----4-:R-:W-:Y:S02]  /*00e0*/  ULEA UR4, UR6, UR4, 0x18 ;  /* 0x0000000406047291 */ /* 0x010fe4000f8ec0ff */
[----:B------:R-:W-:Y:S01]  /*00f0*/  ULEA UR5, UR6, UR5, 0x18 ;  /* 0x0000000506057291 */ /* 0x000fe2000f8ec0ff */
[----:B---3--:R-:W-:-:S03]  /*0100*/  FFMA R6, R6, UR11, R7 ;  /* 0x0000000b06067c23 */ /* 0x008fc60008000007 */
[----:B0-----:R-:W-:-:S05]  /*0110*/  LEA R5, R9, UR4, 0x2 ;  /* 0x0000000409057c11 */ /* 0x001fca000f8e10ff */
[----:B------:R-:W0:Y:S02]  /*0120*/  LDCU UR4, c[0x0][0x360] ;  /* 0x00006c00ff0477ac */ /* 0x000e240008000800 */
[----:B0-----:R-:W-:Y:S01]  /*0130*/  UISETP.GE.U32.AND UP0, UPT, UR4, 0x2, UPT ;  /* 0x000000020400788c */ /* 0x001fe2000bf06070 */
[----:B--2---:R-:W-:Y:S01]  /*0140*/  FADD R0, R4, -UR10 ;  /* 0x8000000a04007e21 */ /* 0x004fe20008000000 */
[----:B------:R-:W-:-:S03]  /*0150*/  LEA R4, R9, UR5, 0x2 ;  /* 0x0000000509047c11 */ /* 0x000fc6000f8e10ff */
[----:B------:R-:W-:-:S05]  /*0160*/  FADD R7, |R0|, -RZ ;  /* 0x800000ff00077221 */ /* 0x000fca0000000200 */
[----:B------:R0:W-:Y:S04]  /*0170*/  STS [R4], R7 ;  /* 0x0000000704007388 */ /* 0x0001e80000000800 */
[----:B------:R0:W-:Y:S01]  /*0180*/  STS [R5], R6 ;  /* 0x0000000605007388 */ /* 0x0001e20000000800 */
[----:B------:R-:W-:Y:S06]  /*0190*/  BAR.SYNC.DEFER_BLOCKING 0x0 ;  /* 0x0000000000007b1d */ /* 0x000fec0000010000 */
[----:B------:R-:W-:Y:S05]  /*01a0*/  BRA.U !UP0, `(.L_x_0) ;  /* 0x0000000108487547 */ /* 0x000fea000b800000 */
[----:B------:R-:W-:-:S07]  /*01b0*/  IMAD.U32 R0, RZ, RZ, UR4 ;  /* 0x00000004ff007e24 */ /* 0x000fce000f8e00ff */
.L_x_3:
[--C-:B------:R-:W-:Y:S01]  /*01c0*/  IMAD.MOV.U32 R8, RZ, RZ, R0.reuse ;  /* 0x000000ffff087224 */ /* 0x100fe200078e0000 */
[----:B------:R-:W-:Y:S01]  /*01d0*/  SHF.R.U32.HI R0, RZ, 0x1, R0 ;  /* 0x00000001ff007819 */ /* 0x000fe20000011600 */
[----:B------:R-:W-:Y:S03]  /*01e0*/  BSSY.RECONVERGENT B0, `(.L_x_1) ;  /* 0x000000b000007945 */ /* 0x000fe60003800200 */
[----:B------:R-:W-:-:S13]  /*01f0*/  ISETP.GE.U32.AND P0, PT, R9, R0, PT ;  /* 0x000000000900720c */ /* 0x000fda0003f06070 */
[----:B-1----:R-:W-:Y:S05]  /*0200*/  @P0 BRA `(.L_x_2) ;  /* 0x0000000000200947 */ /* 0x002fea0003800000 */
[----:B0-----:R-:W-:Y:S01]  /*0210*/  IMAD R7, R0, 0x4, R4 ;  /* 0x0000000400077824 */ /* 0x001fe200078e0204 */
[----:B------:R-:W-:Y:S05]  /*0220*/  LDS R6, [R4] ;  /* 0x0000000004067984 */ /* 0x000fea0000000800 */
[----:B------:R-:W0:Y:S02]  /*0230*/  LDS R7, [R7] ;  /* 0x0000000007077984 */ /* 0x000e240000000800 */
[----:B0-----:R-:W-:-:S13]  /*0240*/  FSETP.GT.AND P0, PT, R6, R7, PT ;  /* 0x000000070600720b */ /* 0x001fda0003f04000 */
[----:B------:R-:W-:Y:S01]  /*0250*/  @P0 IMAD R6, R0, 0x4, R5 ;  /* 0x0000000400060824 */ /* 0x000fe200078e0205 */
[----:B------:R-:W-:Y:S05]  /*0260*/  @P0 STS [R4], R7 ;  /* 0x0000000704000388 */ /* 0x000fea0000000800 */
[----:B------:R-:W0:Y:S04]  /*0270*/  @P0 LDS R6, [R6] ;  /* 0x0000000006060984 */ /* 0x000e280000000800 */
[----:B0-----:R1:W-:Y:S02]  /*0280*/  @P0 STS [R5], R6 ;  /* 0x0000000605000388 */ /* 0x0013e40000000800 */
.L_x_2:
[----:B------:R-:W-:Y:S05]  /*0290*/  BSYNC.RECONVERGENT B0 ;  /* 0x0000000000007941 */ /* 0x000fea0003800200 */
.L_x_1:
[----:B------:R-:W-:Y:S01]  /*02a0*/  BAR.SYNC.DEFER_BLOCKING 0x0 ;  /* 0x0000000000007b1d */ /* 0x000fe20000010000 */
[----:B------:R-:W-:-:S13]  /*02b0*/  ISETP.GT.U32.AND P0, PT, R8, 0x3, PT ;  /* 0x000000030800780c */ /* 0x000fda0003f04070 */
[----:B------:R-:W-:Y:S05]  /*02c0*/  @P0 BRA `(.L_x_3) ;  /* 0xfffffffc00bc0947 */ /* 0x000fea000383ffff */
.L_x_0:
[----:B------:R-:W-:Y:S01]  /*02d0*/  BAR.SYNC.DEFER_BLOCKING 0x0 ;  /* 0x0000000000007b1d */ /* 0x000fe20000010000 */
[----:B------:R-:W-:-:S13]  /*02e0*/  ISETP.NE.AND P0, PT, R9, RZ, PT ;  /* 0x000000ff0900720c */ /* 0x000fda0003f05270 */
[----:B------:R-:W-:Y:S05]  /*02f0*/  @P0 EXIT ;  /* 0x000000000000094d */ /* 0x000fea0003800000 */
[----:B------:R-:W2:Y:S01]  /*0300*/  S2UR UR5, SR_CgaCtaId ;  /* 0x00000000000579c3 */ /* 0x000ea20000008800 */
[----:B------:R-:W-:Y:S01]  /*0310*/  UMOV UR4, 0x400 ;  /* 0x0000040000047882 */ /* 0x000fe20000000000 */
[C---:B------:R-:W-:Y:S02]  /*0320*/  ISETP.GT.U32.AND P5, PT, R11.reuse, 0x1f, PT ;  /* 0x0000001f0b00780c */ /* 0x040fe40003fa4070 */
[----:B------:R-:W-:Y:S02]  /*0330*/  I2FP.F32.U32 R0, R11 ;  /* 0x0000000b00007245 */ /* 0x000fe40000201000 */
[C---:B------:R-:W-:Y:S02]  /*0340*/  ISETP.GT.U32.AND P0, PT, R11.reuse, 0xf, PT ;  /* 0x0000000f0b00780c */ /* 0x040fe40003f04070 */
[----:B------:R-:W3:Y:S01]  /*0350*/  LDC R9, c[0x0][0x390] ;  /* 0x0000e400ff097b82 */ /* 0x000ee20000000800 */
[C---:B------:R-:W-:Y:S02]  /*0360*/  ISETP.GT.U32.AND P1, PT, R11.reuse, 0x7, PT ;  /* 0x000000070b00780c */ /* 0x040fe40003f24070 */
[----:B------:R-:W-:-:S02]  /*0370*/  ISETP.GT.U32.AND P2, PT, R11, 0x3, PT ;  /* 0x000000030b00780c */ /* 0x000fc40003f44070 */
[C---:B------:R-:W-:Y:S02]  /*0380*/  ISETP.GT.U32.AND P3, PT, R11.reuse, 0x1, PT ;  /* 0x000000010b00780c */ /* 0x040fe40003f64070 */
[----:B------:R-:W-:Y:S01]  /*0390*/  ISETP.NE.AND P4, PT, R11, RZ, PT ;  /* 0x000000ff0b00720c */ /* 0x000fe20003f85270 */
[----:B--2---:R-:W-:-:S09]  /*03a0*/  ULEA UR4, UR5, UR4, 0x18 ;  /* 0x0000000405047291 */ /* 0x004fd2000f8ec0ff */
[----:B01----:R-:W0:Y:S04]  /*03b0*/  LDS R5, [UR4+0x400] ;  /* 0x00040004ff057984 */ /* 0x003e280008000800 */
[----:B------:R-:W1:Y:S01]  /*03c0*/  LDS R7, [UR4] ;  /* 0x00000004ff077984 */ /* 0x000e620008000800 */
[----:B------:R-:W3:Y:S02]  /*03d0*/  LDCU UR4, c[0x0][0x388] ;  /* 0x00007100ff0477ac */ /* 0x000ee40008000800 */
[----:B---3--:R-:W-:-:S05]  /*03e0*/  FFMA R9, R0, UR4, R9 ;  /* 0x0000000400097c23 */ /* 0x008fca0008000009 */
[----:B------:R2:W-:Y:S04]  /*03f0*/  STG.E desc[UR8][R2.64+0x8], R9 ;  /* 0x0000080902007986 */ /* 0x0005e8000c101908 */
[----:B0-----:R2:W-:Y:S04]  /*0400*/  STG.E desc[UR8][R2.64], R5 ;  /* 0x0000000502007986 */ /* 0x0015e8000c101908 */
[----:B-1----:R2:W-:Y:S01]  /*0410*/  STG.E desc[UR8][R2.64+0x4], R7 ;  /* 0x0000040702007986 */ /* 0x0025e2000c101908 */
[----:B------:R-:W-:Y:S06]  /*0420*/  BAR.SYNC.DEFER_BLOCKING 0x0 ;  /* 0x0000000000007b1d */ /* 0x000fec0000010000 */
[----:B------:R-:W-:Y:S05]  /*0430*/  @P5 BRA `(.L_x_4) ;  /* 0x0000000000245947 */ /* 0x000fea0003800000 */
[----:B------:R-:W3:Y:S04]  /*0440*/  LDG.E R0, desc[UR8][R2.64] ;  /* 0x0000000802007981 */ /* 0x000ee8000c1e1900 */
[----:B--2---:R-:W3:Y:S02]  /*0450*/  LDG.E R5, desc[UR8][R2.64+0x8000] ;  /* 0x0080000802057981 */ /* 0x004ee4000c1e1900 */
[----:B---3--:R-:W-:-:S13]  /*0460*/  FSETP.GT.AND P5, PT, R0, R5, PT ;  /* 0x000000050000720b */ /* 0x008fda0003fa4000 */
[----:B------:R-:W-:Y:S05]  /*0470*/  @!P5 BRA `(.L_x_4) ;  /* 0x000000000014d947 */ /* 0x000fea0003800000 */
[----:B------:R-:W2:Y:S04]  /*0480*/  LDG.E R7, desc[UR8][R2.64+0x8004] ;  /* 0x0080040802077981 */ /* 0x000ea8000c1e1900 */
[----:B------:R-:W3:Y:S04]  /*0490*/  LDG.E R9, desc[UR8][R2.64+0x8008] ;  /* 0x0080080802097981 */ /* 0x000ee8000c1e1900 */
[----:B------:R0:W-:Y:S04]  /*04a0*/  STG.E desc[UR8][R2.64], R5 ;  /* 0x0000000502007986 */ /* 0x0001e8000c101908 */
[----:B--2---:R0:W-:Y:S04]  /*04b0*/  STG.E desc[UR8][R2.64+0x4], R7 ;  /* 0x0000040702007986 */ /* 0x0041e8000c101908 */
[----:B---3--:R0:W-:Y:S02]  /*04c0*/  STG.E desc[UR8][R2.64+0x8], R9 ;  /* 0x0000080902007986 */ /* 0x0081e4000c101908 */
.L_x_4:
[----:B------:R-:W-:Y:S06]  /*04d0*/  BAR.SYNC.DEFER_BLOCKING 0x0 ;  /* 0x0000000000007b1d */ /* 0x000fec0000010000 */
[----:B------:R-:W-:Y:S05]  /*04e0*/  @P0 BRA `(.L_x_5) ;  /* 0x0000000000240947 */ /* 0x000fea0003800000 */
[----:B------:R-:W3:Y:S04]  /*04f0*/  LDG.E R0, desc[UR8][R2.64] ;  /* 0x0000000802007981 */ /* 0x000ee8000c1e1900 */
[----:B0-2---:R-:W3:Y:S02]  /*0500*/  LDG.E R5, desc[UR8][R2.64+0x4000] ;  /* 0x0040000802057981 */ /* 0x005ee4000c1e1900 */
[----:B---3--:R-:W-:-:S13]  /*0510*/  FSETP.GT.AND P0, PT, R0, R5, PT ;  /* 0x000000050000720b */ /* 0x008fda0003f04000 */
[----:B------:R-:W-:Y:S05]  /*0520*/  @!P0 BRA `(.L_x_5) ;  /* 0x0000000000148947 */ /* 0x000fea0003800000 */
[----:B------:R-:W2:Y:S04]  /*0530*/  LDG.E R7, desc[UR8][R2.64+0x4004] ;  /* 0x0040040802077981 */ /* 0x000ea8000c1e1900 */
[----:B------:R-:W3:Y:S04]  /*0540*/  LDG.E R9, desc[UR8][R2.64+0x4008] ;  /* 0x0040080802097981 */ /* 0x000ee8000c1e1900 */
[----:B------:R1:W-:Y:S04]  /*0550*/  STG.E desc[UR8][R2.64], R5 ;  /* 0x0000000502007986 */ /* 0x0003e8000c101908 */
[----:B--2---:R1:W-:Y:S04]  /*0560*/  STG.E desc[UR8][R2.64+0x4], R7 ;  /* 0x0000040702007986 */ /* 0x0043e8000c101908 */
[----:B---3--:R1:W-:Y:S02]  /*0570*/  STG.E desc[UR8][R2.64+0x8], R9 ;  /* 0x0000080902007986 */ /* 0x0083e4000c101908 */
.L_x_5:
[----:B------:R-:W-:Y:S06]  /*0580*/  BAR.SYNC.DEFER_BLOCKING 0x0 ;  /* 0x0000000000007b1d */ /* 0x000fec0000010000 */
[----:B------:R-:W-:Y:S05]  /*0590*/  @P1 BRA `(.L_x_6) ;  /* 0x0000000000241947 */ /* 0x000fea0003800000 */
[----:B------:R-:W3:Y:S04]  /*05a0*/  LDG.E R0, desc[UR8][R2.64] ;  /* 0x0000000802007981 */ /* 0x000ee8000c1e1900 */
[----:B012---:R-:W3:Y:S02]  /*05b0*/  LDG.E R5, desc[UR8][R2.64+0x2000] ;  /* 0x0020000802057981 */ /* 0x007ee4000c1e1900 */
[----:B---3--:R-:W-:-:S13]  /*05c0*/  FSETP.GT.AND P0, PT, R0, R5, PT ;  /* 0x000000050000720b */ /* 0x008fda0003f04000 */
[----:B------:R-:W-:Y:S05]  /*05d0*/  @!P0 BRA `(.L_x_6) ;  /* 0x0000000000148947 */ /* 0x000fea0003800000 */
[----:B------:R-:W2:Y:S04]  /*05e0*/  LDG.E R7, desc[UR8][R2.64+0x2004] ;  /* 0x0020040802077981 */ /* 0x000ea8000c1e1900 */
[----:B------:R-:W3:Y:S04]  /*05f0*/  LDG.E R9, desc[UR8][R2.64+0x2008] ;  /* 0x0020080802097981 */ /* 0x000ee8000c1e1900 */
[----:B------:R4:W-:Y:S04]  /*0600*/  STG.E desc[UR8][R2.64], R5 ;  /* 0x0000000502007986 */ /* 0x0009e8000c101908 */
[----:B--2---:R4:W-:Y:S04]  /*0610*/  STG.E desc[UR8][R2.64+0x4], R7 ;  /* 0x0000040702007986 */ /* 0x0049e8000c101908 */
[----:B---3--:R4:W-:Y:S02]  /*0620*/  STG.E desc[UR8][R2.64+0x8], R9 ;  /* 0x0000080902007986 */ /* 0x0089e4000c101908 */
.L_x_6:
[----:B------:R-:W-:Y:S06]  /*0630*/  BAR.SYNC.DEFER_BLOCKING 0x0 ;  /* 0x0000000000007b1d */ /* 0x000fec0000010000 */
[----:B------:R-:W-:Y:S05]  /*0640*/  @P2 BRA `(.L_x_7) ;  /* 0x0000000000242947 */ /* 0x000fea0003800000 */
[----:B------:R-:W3:Y:S04]  /*0650*/  LDG.E R0, desc[UR8][R2.64] ;  /* 0x0000000802007981 */ /* 0x000ee8000c1e1900 */
[----:B012-4-:R-:W3:Y:S02]  /*0660*/  LDG.E R5, desc[UR8][R2.64+0x1000] ;  /* 0x0010000802057981 */ /* 0x017ee4000c1e1900 */
[----:B---3--:R-:W-:-:S13]  /*0670*/  FSETP.GT.AND P0, PT, R0, R5, PT ;  /* 0x000000050000720b */ /* 0x008fda0003f04000 */
[----:B------:R-:W-:Y:S05]  /*0680*/  @!P0 BRA `(.L_x_7) ;  /* 0x0000000000148947 */ /* 0x000fea0003800000 */
[----:B------:R-:W2:Y:S04]  /*0690*/  LDG.E R7, desc[UR8][R2.64+0x1004] ;  /* 0x0010040802077981 */ /* 0x000ea8000c1e1900 */
[----:B------:R-:W3:Y:S04]  /*06a0*/  LDG.E R9, desc[UR8][R2.64+0x1008] ;  /* 0x0010080802097981 */ /* 0x000ee8000c1e1900 */
[----:B------:R0:W-:Y:S04]  /*06b0*/  STG.E desc[UR8][R2.64], R5 ;  /* 0x0000000502007986 */ /* 0x0001e8000c101908 */
[----:B--2---:R0:W-:Y:S04]  /*06c0*/  STG.E desc[UR8][R2.64+0x4], R7 ;  /* 0x0000040702007986 */ /* 0x0041e8000c101908 */
[----:B---3--:R0:W-:Y:S02]  /*06d0*/  STG.E desc[UR8][R2.64+0x8], R9 ;  /* 0x0000080902007986 */ /* 0x0081e4000c101908 */
.L_x_7:
        /* <DEDUP_REMOVED lines=11> */
.L_x_8:
[----:B------:R-:W-:Y:S06]  /*0790*/  BAR.SYNC.DEFER_BLOCKING 0x0 ;  /* 0x0000000000007b1d */ /* 0x000fec0000010000 */
[----:B------:R-:W-:Y:S05]  /*07a0*/  @P4 BRA `(.L_x_9) ;  /* 0x0000000000284947 */ /* 0x000fea0003800000 */
[----:B012-4-:R-:W0:Y:S01]  /*07b0*/  LDC.64 R4, c[0x0][0x398] ;  /* 0x0000e600ff047b82 */ /* 0x017e220000000a00 */
[----:B------:R-:W2:Y:S04]  /*07c0*/  LDG.E R0, desc[UR8][R2.64] ;  /* 0x0000000802007981 */ /* 0x000ea8000c1e1900 */
[----:B0-----:R-:W2:Y:S02]  /*07d0*/  LDG.E R7, desc[UR8][R4.64+0x400] ;  /* 0x0004000804077981 */ /* 0x001ea4000c1e1900 */
[----:B--2---:R-:W-:-:S13]  /*07e0*/  FSETP.GT.AND P0, PT, R0, R7, PT ;  /* 0x000000070000720b */ /* 0x004fda0003f04000 */
[----:B------:R-:W-:Y:S05]  /*07f0*/  @!P0 BRA `(.L_x_9) ;  /* 0x0000000000148947 */ /* 0x000fea0003800000 */
[----:B------:R3:W-:Y:S04]  /*0800*/  STG.E desc[UR8][R2.64], R7 ;  /* 0x0000000702007986 */ /* 0x0007e8000c101908 */
[----:B------:R-:W2:Y:S04]  /*0810*/  LDG.E R9, desc[UR8][R4.64+0x404] ;  /* 0x0004040804097981 */ /* 0x000ea8000c1e1900 */
[----:B--2---:R3:W-:Y:S04]  /*0820*/  STG.E desc[UR8][R2.64+0x4], R9 ;  /* 0x0000040902007986 */ /* 0x0047e8000c101908 */
[----:B------:R-:W2:Y:S04]  /*0830*/  LDG.E R11, desc[UR8][R4.64+0x408] ;  /* 0x00040808040b7981 */ /* 0x000ea8000c1e1900 */
[----:B--2---:R3:W-:Y:S02]  /*0840*/  STG.E desc[UR8][R2.64+0x8], R11 ;  /* 0x0000080b02007986 */ /* 0x0047e4000c101908 */
.L_x_9:
[----:B------:R-:W-:Y:S06]  /*0850*/  BAR.SYNC.DEFER_BLOCKING 0x0 ;  /* 0x0000000000007b1d */ /* 0x000fec0000010000 */
[----:B------:R-:W-:Y:S05]  /*0860*/  EXIT ;  /* 0x000000000000794d */ /* 0x000fea0003800000 */
.L_x_10:
[----:B------:R-:W-:-:S00]  /*0870*/  BRA `(.L_x_10) ;  /* 0xfffffffc00fc7947 */ /* 0x000fc0000383ffff */
[----:B------:R-:W-:-:S00]  /*0880*/  NOP ;  /* 0x0000000000007918 */ /* 0x000fc00000000000 */
[----:B------:R-:W-:-:S00]  /*0890*/  NOP ;  /* 0x0000000000007918 */ /* 0x000fc00000000000 */
[----:B------:R-:W-:-:S00]  /*08a0*/  NOP ;  /* 0x0000000000007918 */ /* 0x000fc00000000000 */
[----:B------:R-:W-:-:S00]  /*08b0*/  NOP ;  /* 0x0000000000007918 */ /* 0x000fc00000000000 */
[----:B------:R-:W-:-:S00]  /*08c0*/  NOP ;  /* 0x0000000000007918 */ /* 0x000fc00000000000 */
[----:B------:R-:W-:-:S00]  /*08d0*/  NOP ;  /* 0x0000000000007918 */ /* 0x000fc00000000000 */
[----:B------:R-:W-:-:S00]  /*08e0*/  NOP ;  /* 0x0000000000007918 */ /* 0x000fc00000000000 */
[----:B------:R-:W-:-:S00]  /*08f0*/  NOP ;  /* 0x0000000000007918 */ /* 0x000fc00000000000 */
.L_x_217:


//--------------------- .text._Z11PDE_diff_k4iffffffPA64_A256_f --------------------------
	.section	.text._Z11PDE_diff_k4iffffffPA64_A256_f,"ax",@progbits
	.align	128
        .global         _Z11PDE_diff_k4iffffffPA64_A256_f
        .type           _Z11PDE_diff_k4iffffffPA64_A256_f,@function
        .size           _Z11PDE_diff_k4iffffffPA64_A256_f,(.L_x_213 - _Z11PDE_diff_k4iffffffPA64_A256_f)
        .other          _Z11PDE_diff_k4iffffffPA64_A256_f,@"STO_CUDA_ENTRY STV_DEFAULT"
_Z11PDE_diff_k4iffffffPA64_A256_f:
.text._Z11PDE_diff_k4iffffffPA64_A256_f:
[----:B------:R-:W-:Y:S01]  /*0000*/  LDC R1, c[0x0][0x37c] ;  /* 0x0000df00ff017b82 */ /* 0x000fe20000000800 */
[----:B------:R-:W0:Y:S07]  /*0010*/  S2R R3, SR_CTAID.X ;  /* 0x0000000000037919 */ /* 0x000e2e0000002500 */
[----:B------:R-:W1:Y:S01]  /*0020*/  LDC.64 R6, c[0x0][0x388] ;  /* 0x0000e200ff067b82 */ /* 0x000e620000000a00 */
[----:B------:R-:W2:Y:S01]  /*0030*/  LDCU UR4, c[0x0][0x398] ;  /* 0x00007300ff0477ac */ /* 0x000ea20008000800 */
[----:B------:R-:W-:Y:S01]  /*0040*/  HFMA2 R13, -RZ, RZ, 1.75, 0 ;  /* 0x3f000000ff0d7431 */ /* 0x000fe200000001ff */
[----:B------:R-:W3:Y:S01]  /*0050*/  LDCU UR5, c[0x0][0x384] ;  /* 0x00007080ff0577ac */ /* 0x000ee20008000800 */
[----:B-1----:R-:W-:-:S04]  /*0060*/  FADD R9, R6, R6 ;  /* 0x0000000606097221 */ /* 0x002fc80000000000 */
[----:B------:R-:W-:Y:S01]  /*0070*/  FMUL R5, R9, R6 ;  /* 0x0000000609057220 */ /* 0x000fe20000400000 */
[----:B0-----:R-:W-:-:S03]  /*0080*/  I2FP.F32.U32 R0, R3 ;  /* 0x0000000300007245 */ /* 0x001fc60000201000 */
[----:B------:R-:W0:Y:S02]  /*0090*/  MUFU.RCP R2, R5 ;  /* 0x0000000500027308 */ /* 0x000e240000001000 */
[----:B--2---:R-:W-:-:S04]  /*00a0*/  FFMA R7, R0, R7, UR4 ;  /* 0x0000000400077e23 */ /* 0x004fc80008000007 */
[----:B------:R-:W-:-:S04]  /*00b0*/  FMUL R4, R7, R7 ;  /* 0x0000000707047220 */ /* 0x000fc80000400000 */
[C---:B---3--:R-:W-:Y:S01]  /*00c0*/  FMUL R6, R4.reuse, UR5 ;  /* 0x0000000504067c20 */ /* 0x048fe20008400000 */
[----:B------:R-:W-:-:S03]  /*00d0*/  FFMA R4, R4, -R13, 0.10000000149011611938 ;  /* 0x3dcccccd04047423 */ /* 0x000fc6000000080d */
[----:B------:R-:W1:Y:S01]  /*00e0*/  FCHK P0, R6, R5 ;  /* 0x0000000506007302 */ /* 0x000e620000000000 */
[----:B0-----:R-:W-:-:S04]  /*00f0*/  FFMA R11, -R5, R2, 1 ;  /* 0x3f800000050b7423 */ /* 0x001fc80000000102 */
[----:B------:R-:W-:-:S04]  /*0100*/  FFMA R11, R2, R11, R2 ;  /* 0x0000000b020b7223 */ /* 0x000fc80000000002 */
[----:B------:R-:W-:-:S04]  /*0110*/  FFMA R0, R6, R11, RZ ;  /* 0x0000000b06007223 */ /* 0x000fc800000000ff */
[----:B------:R-:W-:-:S04]  /*0120*/  FFMA R33, -R5, R0, R6 ;  /* 0x0000000005217223 */ /* 0x000fc80000000106 */
[----:B------:R-:W-:Y:S01]  /*0130*/  FFMA R33, R11, R33, R0 ;  /* 0x000000210b217223 */ /* 0x000fe20000000000 */
[----:B-1----:R-:W-:Y:S06]  /*0140*/  @!P0 BRA `(.L_x_11) ;  /* 0x0000000000148947 */ /* 0x002fec0003800000 */
[----:B------:R-:W-:Y:S02]  /*0150*/  MOV R0, R6 ;  /* 0x0000000600007202 */ /* 0x000fe40000000f00 */
[----:B------:R-:W-:Y:S02]  /*0160*/  MOV R41, R5 ;  /* 0x0000000500297202 */ /* 0x000fe40000000f00 */
[----:B------:R-:W-:-:S07]  /*0170*/  MOV R36, 0x190 ;  /* 0x0000019000247802 */ /* 0x000fce0000000f00 */
[----:B------:R-:W-:Y:S05]  /*0180*/  CALL.REL.NOINC `($__internal_0_$__cuda_sm3x_div_rn_noftz_f32_slowpath) ;  /* 0x0000002c00987944 */ /* 0x000fea0003c00000 */
[----:B------:R-:W-:-:S07]  /*0190*/  MOV R33, R0 ;  /* 0x0000000000217202 */ /* 0x000fce0000000f00 */
.L_x_11:
[----:B------:R-:W0:Y:S01]  /*01a0*/  LDCU UR4, c[0x0][0x384] ;  /* 0x00007080ff0477ac */ /* 0x000e220008000800 */
[----:B------:R-:W1:Y:S01]  /*01b0*/  MUFU.RCP R2, R9 ;  /* 0x0000000900027308 */ /* 0x000e620000001000 */
[----:B0-----:R-:W-:Y:S01]  /*01c0*/  FMUL R0, R4, UR4 ;  /* 0x0000000404007c20 */ /* 0x001fe20008400000 */
[----:B-1----:R-:W-:-:S06]  /*01d0*/  FFMA R11, -R9, R2, 1 ;  /* 0x3f800000090b7423 */ /* 0x002fcc0000000102 */
[----:B------:R-:W0:Y:S01]  /*01e0*/  FCHK P0, R0, R9 ;  /* 0x0000000900007302 */ /* 0x000e220000000000 */
[----:B------:R-:W-:-:S04]  /*01f0*/  FFMA R11, R2, R11, R2 ;  /* 0x0000000b020b7223 */ /* 0x000fc80000000002 */
[----:B------:R-:W-:-:S04]  /*0200*/  FFMA R4, R0, R11, RZ ;  /* 0x0000000b00047223 */ /* 0x000fc800000000ff */
[----:B------:R-:W-:-:S04]  /*0210*/  FFMA R2, -R9, R4, R0 ;  /* 0x0000000409027223 */ /* 0x000fc80000000100 */
[----:B------:R-:W-:Y:S01]  /*0220*/  FFMA R4, R11, R2, R4 ;  /* 0x000000020b047223 */ /* 0x000fe20000000004 */
[----:B0-----:R-:W-:Y:S06]  /*0230*/  @!P0 BRA `(.L_x_12) ;  /* 0x0000000000108947 */ /* 0x001fec0003800000 */
[----:B------:R-:W-:Y:S02]  /*0240*/  MOV R41, R9 ;  /* 0x0000000900297202 */ /* 0x000fe40000000f00 */
[----:B------:R-:W-:-:S07]  /*0250*/  MOV R36, 0x270 ;  /* 0x0000027000247802 */ /* 0x000fce0000000f00 */
[----:B------:R-:W-:Y:S05]  /*0260*/  CALL.REL.NOINC `($__internal_0_$__cuda_sm3x_div_rn_noftz_f32_slowpath) ;  /* 0x0000002c00607944 */ /* 0x000fea0003c00000 */
[----:B------:R-:W-:-:S07]  /*0270*/  MOV R4, R0 ;  /* 0x0000000000047202 */ /* 0x000fce0000000f00 */
.L_x_12:
[----:B------:R-:W0:Y:S01]  /*0280*/  LDC R41, c[0x0][0x388] ;  /* 0x0000e200ff297b82 */ /* 0x000e220000000800 */
[C-C-:B------:R-:W-:Y:S01]  /*0290*/  FADD R34, R4.reuse, R33.reuse ;  /* 0x0000002104227221 */ /* 0x140fe20000000000 */
[----:B------:R-:W-:Y:S01]  /*02a0*/  FADD R33, -R4, R33 ;  /* 0x0000002104217221 */ /* 0x000fe20000000100 */
[----:B0-----:R-:W-:-:S04]  /*02b0*/  FMUL R41, R41, R41 ;  /* 0x0000002929297220 */ /* 0x001fc80000400000 */
[----:B------:R-:W0:Y:S08]  /*02c0*/  MUFU.RCP R0, R41 ;  /* 0x0000002900007308 */ /* 0x000e300000001000 */
        /* <DEDUP_REMOVED lines=8> */
[----:B------:R-:W-:-:S07]  /*0350*/  MOV R36, 0x370 ;  /* 0x0000037000247802 */ /* 0x000fce0000000f00 */
[----:B------:R-:W-:Y:S05]  /*0360*/  CALL.REL.NOINC `($__internal_0_$__cuda_sm3x_div_rn_noftz_f32_slowpath) ;  /* 0x0000002c00207944 */ /* 0x000fea0003c00000 */
[----:B------:R-:W-:-:S07]  /*0370*/  MOV R29, R0 ;  /* 0x00000000001d7202 */ /* 0x000fce0000000f00 */
.L_x_13:
[----:B------:R-:W0:Y:S01]  /*0380*/  LDCU UR4, c[0x0][0x384] ;  /* 0x00007080ff0477ac */ /* 0x000e220008000800 */
[----:B------:R-:W1:Y:S01]  /*0390*/  MUFU.RCP R0, R5 ;  /* 0x0000000500007308 */ /* 0x000e620000001000 */
[----:B------:R-:W-:Y:S01]  /*03a0*/  FMUL R7, R7, -R7 ;  /* 0x8000000707077220 */ /* 0x000fe20000400000 */
[----:B------:R-:W-:-:S03]  /*03b0*/  FADD R31, -R29, 1 ;  /* 0x3f8000001d1f7421 */ /* 0x000fc60000000100 */
[----:B0-----:R-:W-:Y:S01]  /*03c0*/  FMUL R2, R7, UR4 ;  /* 0x0000000407027c20 */ /* 0x001fe20008400000 */
[----:B-1----:R-:W-:-:S03]  /*03d0*/  FFMA R9, -R5, R0, 1 ;  /* 0x3f80000005097423 */ /* 0x002fc60000000100 */
[----:B------:R-:W0:Y:S01]  /*03e0*/  FCHK P0, R2, R5 ;  /* 0x0000000502007302 */ /* 0x000e220000000000 */
[----:B------:R-:W-:-:S04]  /*03f0*/  FFMA R0, R0, R9, R0 ;  /* 0x0000000900007223 */ /* 0x000fc80000000000 */
[----:B------:R-:W-:-:S04]  /*0400*/  FFMA R7, R0, R2, RZ ;  /* 0x0000000200077223 */ /* 0x000fc800000000ff */
[----:B------:R-:W-:-:S04]  /*0410*/  FFMA R6, -R5, R7, R2 ;  /* 0x0000000705067223 */ /* 0x000fc80000000102 */
[----:B------:R-:W-:Y:S01]  /*0420*/  FFMA R0, R0, R6, R7 ;  /* 0x0000000600007223 */ /* 0x000fe20000000007 */
[----:B0-----:R-:W-:Y:S06]  /*0430*/  @!P0 BRA `(.L_x_14) ;  /* 0x0000000000108947 */ /* 0x001fec0003800000 */
[----:B------:R-:W-:Y:S02]  /*0440*/  MOV R0, R2 ;  /* 0x0000000200007202 */ /* 0x000fe40000000f00 */
[----:B------:R-:W-:Y:S02]  /*0450*/  MOV R41, R5 ;  /* 0x0000000500297202 */ /* 0x000fe40000000f00 */
[----:B------:R-:W-:-:S07]  /*0460*/  MOV R36, 0x480 ;  /* 0x0000048000247802 */ /* 0x000fce0000000f00 */
[----:B------:R-:W-:Y:S05]  /*0470*/  CALL.REL.NOINC `($__internal_0_$__cuda_sm3x_div_rn_noftz_f32_slowpath) ;  /* 0x0000002800dc7944 */ /* 0x000fea0003c00000 */
.L_x_14:
[----:B------:R-:W0:Y:S01]  /*0480*/  S2R R32, SR_TID.X ;  /* 0x0000000000207919 */ /* 0x000e220000002100 */
[----:B------:R-:W1:Y:S01]  /*0490*/  S2UR UR8, SR_CgaCtaId ;  /* 0x00000000000879c3 */ /* 0x000e620000008800 */
[----:B------:R-:W-:Y:S01]  /*04a0*/  UMOV UR4, 0x400 ;  /* 0x0000040000047882 */ /* 0x000fe20000000000 */
[C-C-:B------:R-:W-:Y:S01]  /*04b0*/  FADD R30, R0.reuse, R4.reuse ;  /* 0x00000004001e7221 */ /* 0x140fe20000000000 */
[----:B------:R-:W-:Y:S01]  /*04c0*/  UIADD3 UR5, UPT, UPT, UR4, 0x400, URZ ;  /* 0x0000040004057890 */ /* 0x000fe2000fffe0ff */
[----:B------:R-:W-:Y:S01]  /*04d0*/  FADD R28, R0, -R4 ;  /* 0x80000004001c7221 */ /* 0x000fe20000000000 */
[----:B------:R-:W-:Y:S01]  /*04e0*/  UIADD3 UR6, UPT, UPT, UR4, 0x800, URZ ;  /* 0x0000080004067890 */ /* 0x000fe2000fffe0ff */
[----:B------:R-:W-:Y:S01]  /*04f0*/  FADD R29, R29, 1 ;  /* 0x3f8000001d1d7421 */ /* 0x000fe20000000000 */
[----:B------:R-:W-:Y:S01]  /*0500*/  UIADD3 UR7, UPT, UPT, UR4, 0x1400, URZ ;  /* 0x0000140004077890 */ /* 0x000fe2000fffe0ff */
[----:B------:R-:W2:Y:S01]  /*0510*/  LDC.64 R6, c[0x0][0x3a0] ;  /* 0x0000e800ff067b82 */ /* 0x000ea20000000a00 */
[----:B------:R-:W3:Y:S01]  /*0520*/  LDCU.64 UR10, c[0x0][0x358] ;  /* 0x00006b00ff0a77ac */ /* 0x000ee20008000a00 */
[----:B------:R-:W-:Y:S01]  /*0530*/  BSSY.RECONVERGENT B0, `(.L_x_15) ;  /* 0x0000023000007945 */ /* 0x000fe20003800200 */
[----:B-1----:R-:W-:-:S02]  /*0540*/  ULEA UR9, UR8, UR4, 0x18 ;  /* 0x0000000408097291 */ /* 0x002fc4000f8ec0ff */
[----:B------:R-:W-:Y:S02]  /*0550*/  ULEA UR5, UR8, UR5, 0x18 ;  /* 0x0000000508057291 */ /* 0x000fe4000f8ec0ff */
[----:B------:R-:W-:Y:S02]  /*0560*/  ULEA UR6, UR8, UR6, 0x18 ;  /* 0x0000000608067291 */ /* 0x000fe4000f8ec0ff */
[----:B------:R-:W-:Y:S01]  /*0570*/  ULEA UR7, UR8, UR7, 0x18 ;  /* 0x0000000708077291 */ /* 0x000fe2000f8ec0ff */
[C---:B0-----:R-:W-:Y:S01]  /*0580*/  ISETP.NE.AND P0, PT, R32.reuse, RZ, PT ;  /* 0x000000ff2000720c */ /* 0x041fe20003f05270 */
[----:B--2---:R-:W-:Y:S01]  /*0590*/  IMAD.WIDE.U32 R2, R3, 0x400, R6 ;  /* 0x0000040003027825 */ /* 0x004fe200078e0006 */
[----:B------:R-:W-:Y:S02]  /*05a0*/  ISETP.NE.AND P1, PT, R32, 0xff, PT ;  /* 0x000000ff2000780c */ /* 0x000fe40003f25270 */
[----:B------:R-:W-:Y:S02]  /*05b0*/  FSEL R5, RZ, 1, !P0 ;  /* 0x3f800000ff057808 */ /* 0x000fe40004000000 */
[----:B------:R-:W-:-:S02]  /*05c0*/  FSEL R9, RZ, 1, !P1 ;  /* 0x3f800000ff097808 */ /* 0x000fc40004800000 */
[----:B------:R-:W-:Y:S01]  /*05d0*/  LEA R27, R32, UR9, 0x2 ;  /* 0x00000009201b7c11 */ /* 0x000fe2000f8e10ff */
[----:B------:R-:W-:Y:S01]  /*05e0*/  FFMA R30, R30, R5, RZ ;  /* 0x000000051e1e7223 */ /* 0x000fe200000000ff */
[----:B------:R-:W-:Y:S01]  /*05f0*/  LEA R26, R32, UR5, 0x2 ;  /* 0x00000005201a7c11 */ /* 0x000fe2000f8e10ff */
[----:B------:R-:W-:Y:S01]  /*0600*/  FFMA R28, R28, R9, RZ ;  /* 0x000000091c1c7223 */ /* 0x000fe200000000ff */
[C---:B------:R-:W-:Y:S01]  /*0610*/  LEA R25, R32.reuse, UR6, 0x2 ;  /* 0x0000000620197c11 */ /* 0x040fe2000f8e10ff */
[----:B------:R-:W0:Y:S01]  /*0620*/  @!P0 LDC R8, c[0x0][0x390] ;  /* 0x0000e400ff088b82 */ /* 0x000e220000000800 */
[----:B------:R1:W-:Y:S01]  /*0630*/  STS [R27], R30 ;  /* 0x0000001e1b007388 */ /* 0x0003e20000000800 */
[----:B------:R-:W-:-:S03]  /*0640*/  LEA R24, R32, UR7, 0x2 ;  /* 0x0000000720187c11 */ /* 0x000fc6000f8e10ff */
[----:B------:R1:W-:Y:S04]  /*0650*/  STS [R26], R29 ;  /* 0x0000001d1a007388 */ /* 0x0003e80000000800 */
[----:B------:R1:W-:Y:S04]  /*0660*/  STS [R25], R28 ;  /* 0x0000001c19007388 */ /* 0x0003e80000000800 */
[----:B0-----:R1:W-:Y:S01]  /*0670*/  @!P0 STS [UR9+0x1400], R8 ;  /* 0x00140008ff008988 */ /* 0x0013e20008000809 */
[----:B---3--:R-:W-:Y:S05]  /*0680*/  @!P0 BRA `(.L_x_16) ;  /* 0x0000000000348947 */ /* 0x008fea0003800000 */
[----:B------:R-:W0:Y:S02]  /*0690*/  @!P1 LDC R0, c[0x0][0x394] ;  /* 0x0000e500ff009b82 */ /* 0x000e240000000800 */
[----:B0-----:R0:W-:Y:S01]  /*06a0*/  @!P1 STS [UR9+0x17fc], R0 ;  /* 0x0017fc00ff009988 */ /* 0x0011e20008000809 */
[----:B------:R-:W-:Y:S05]  /*06b0*/  @!P1 BRA `(.L_x_16) ;  /* 0x0000000000289947 */ /* 0x000fea0003800000 */
[C---:B------:R-:W-:Y:S01]  /*06c0*/  IMAD.WIDE.U32 R4, R32.reuse, 0x4, R2 ;  /* 0x0000000420047825 */ /* 0x040fe200078e0002 */
[----:B------:R-:W-:-:S04]  /*06d0*/  IADD3 R7, PT, PT, R32, -0x1, RZ ;  /* 0xffffffff20077810 */ /* 0x000fc80007ffe0ff */
[----:B0-----:R-:W2:Y:S01]  /*06e0*/  LDG.E R0, desc[UR10][R4.64] ;  /* 0x0000000a04007981 */ /* 0x001ea2000c1e1900 */
[----:B------:R-:W-:-:S03]  /*06f0*/  IMAD.WIDE.U32 R2, R7, 0x4, R2 ;  /* 0x0000000407027825 */ /* 0x000fc600078e0002 */
[----:B------:R-:W3:Y:S04]  /*0700*/  LDG.E R7, desc[UR10][R4.64+0x4] ;  /* 0x0000040a04077981 */ /* 0x000ee8000c1e1900 */
[----:B------:R-:W4:Y:S01]  /*0710*/  LDG.E R2, desc[UR10][R2.64] ;  /* 0x0000000a02027981 */ /* 0x000f22000c1e1900 */
[----:B--2---:R-:W-:-:S04]  /*0720*/  FMUL R9, R31, R0 ;  /* 0x000000001f097220 */ /* 0x004fc80000400000 */
[----:B---3--:R-:W-:-:S04]  /*0730*/  FFMA R0, R34, R7, R9 ;  /* 0x0000000722007223 */ /* 0x008fc80000000009 */
[----:B----4-:R-:W-:-:S05]  /*0740*/  FFMA R7, R33, R2, R0 ;  /* 0x0000000221077223 */ /* 0x010fca0000000000 */
[----:B------:R2:W-:Y:S02]  /*0750*/  STS [R24], R7 ;  /* 0x0000000718007388 */ /* 0x0005e40000000800 */
.L_x_16:
[----:B------:R-:W-:Y:S05]  /*0760*/  BSYNC.RECONVERGENT B0 ;  /* 0x0000000000007941 */ /* 0x000fea0003800200 */
.L_x_15:
[----:B------:R-:W-:Y:S01]  /*0770*/  UIADD3 UR4, UPT, UPT, UR4, 0xc00, URZ ;  /* 0x00000c0004047890 */ /* 0x000fe2000fffe0ff */
[C---:B0-----:R-:W-:Y:S02]  /*0780*/  LOP3.LUT R0, R32.reuse, 0x1, RZ, 0xc0, !PT ;  /* 0x0000000120007812 */ /* 0x041fe400078ec0ff */
[----:B------:R-:W-:Y:S01]  /*0790*/  ISETP.GE.U32.AND P1, PT, R32, 0xff, PT ;  /* 0x000000ff2000780c */ /* 0x000fe20003f26070 */
[----:B------:R-:W-:Y:S01]  /*07a0*/  ULEA UR4, UR8, UR4, 0x18 ;  /* 0x0000000408047291 */ /* 0x000fe2000f8ec0ff */
[----:B------:R-:W-:Y:S02]  /*07b0*/  ISETP.NE.U32.AND P0, PT, R0, 0x1, PT ;  /* 0x000000010000780c */ /* 0x000fe40003f05070 */
[----:B------:R-:W-:Y:S02]  /*07c0*/  SHF.R.U32.HI R2, RZ, 0x1, R32 ;  /* 0x00000001ff027819 */ /* 0x000fe40000011620 */
[C---:B------:R-:W-:Y:S02]  /*07d0*/  IADD3 R0, PT, PT, R32.reuse, 0x1, RZ ;  /* 0x0000000120007810 */ /* 0x040fe40007ffe0ff */
[----:B------:R-:W-:-:S02]  /*07e0*/  LEA R23, R32, UR4, 0x2 ;  /* 0x0000000420177c11 */ /* 0x000fc4000f8e10ff */
[----:B------:R-:W-:Y:S02]  /*07f0*/  IADD3 R13, PT, PT, R2, 0x80, RZ ;  /* 0x00000080020d7810 */ /* 0x000fe40007ffe0ff */
[----:B------:R-:W-:Y:S01]  /*0800*/  VIMNMX.U32 R22, PT, PT, R32, 0x1, !PT ;  /* 0x0000000120167848 */ /* 0x000fe20007fe0000 */
[----:B------:R0:W-:Y:S01]  /*0810*/  STS [R23], R32 ;  /* 0x0000002017007388 */ /* 0x0001e20000000800 */
[----:B------:R-:W-:Y:S02]  /*0820*/  SEL R0, R0, RZ, !P1 ;  /* 0x000000ff00007207 */ /* 0x000fe40004800000 */
[----:B------:R-:W-:Y:S02]  /*0830*/  @P0 IADD3 R13, PT, PT, R2, RZ, RZ ;  /* 0x000000ff020d0210 */ /* 0x000fe40007ffe0ff */
[----:B------:R-:W-:Y:S02]  /*0840*/  LEA R22, R22, 0xfffffffc, 0x2 ;  /* 0xfffffffc16167811 */ /* 0x000fe400078e10ff */
[----:B------:R-:W-:-:S02]  /*0850*/  LEA R21, R0, UR6, 0x2 ;  /* 0x0000000600157c11 */ /* 0x000fc4000f8e10ff */
[C---:B------:R-:W-:Y:S02]  /*0860*/  LEA R20, R0.reuse, UR9, 0x2 ;  /* 0x0000000900147c11 */ /* 0x040fe4000f8e10ff */
[C---:B------:R-:W-:Y:S02]  /*0870*/  LEA R19, R0.reuse, UR5, 0x2 ;  /* 0x0000000500137c11 */ /* 0x040fe4000f8e10ff */
[----:B------:R-:W-:Y:S02]  /*0880*/  LEA R17, R0, UR7, 0x2 ;  /* 0x0000000700117c11 */ /* 0x000fe4000f8e10ff */
[C---:B------:R-:W-:Y:S02]  /*0890*/  LEA R18, R13.reuse, UR9, 0x2 ;  /* 0x000000090d127c11 */ /* 0x040fe4000f8e10ff */
[C---:B------:R-:W-:Y:S02]  /*08a0*/  LEA R16, R13.reuse, UR5, 0x2 ;  /* 0x000000050d107c11 */ /* 0x040fe4000f8e10ff */
[----:B------:R-:W-:-:S02]  /*08b0*/  LEA R15, R13, UR6, 0x2 ;  /* 0x000000060d0f7c11 */ /* 0x000fc4000f8e10ff */
[C---:B------:R-:W-:Y:S02]  /*08c0*/  LEA R14, R13.reuse, UR7, 0x2 ;  /* 0x000000070d0e7c11 */ /* 0x040fe4000f8e10ff */
[----:B------:R-:W-:Y:S01]  /*08d0*/  LEA R13, R13, UR4, 0x2 ;  /* 0x000000040d0d7c11 */ /* 0x000fe2000f8e10ff */
[----:B------:R-:W-:Y:S01]  /*08e0*/  UMOV UR4, URZ ;  /* 0x000000ff00047c82 */ /* 0x000fe20008000000 */
[----:B0-----:R-:W-:Y:S06]  /*08f0*/  BAR.SYNC.DEFER_BLOCKING 0x0 ;  /* 0x0000000000007b1d */ /* 0x001fec0000010000 */
.L_x_50:
[----:B0-----:R-:W0:Y:S01]  /*0900*/  LDS R45, [R27] ;  /* 0x000000001b2d7984 */ /* 0x001e220000000800 */
[----:B------:R-:W-:Y:S03]  /*0910*/  BSSY.RECONVERGENT B2, `(.L_x_17) ;  /* 0x000004c000027945 */ /* 0x000fe60003800200 */
[----:B------:R3:W4:Y:S04]  /*0920*/  LDS R44, [R23] ;  /* 0x00000000172c7984 */ /* 0x0007280000000800 */
[----:B------:R3:W1:Y:S04]  /*0930*/  LDS R42, [R26] ;  /* 0x000000001a2a7984 */ /* 0x0006680000000800 */
[----:B------:R3:W1:Y:S04]  /*0940*/  LDS R12, [R25] ;  /* 0x00000000190c7984 */ /* 0x0006680000000800 */
[----:B------:R3:W1:Y:S01]  /*0950*/  LDS R43, [R24] ;  /* 0x00000000182b7984 */ /* 0x0006620000000800 */
[----:B0-----:R-:W-:-:S13]  /*0960*/  FSETP.GT.AND P0, PT, |R45|, 1.0000000116860974231e-07, PT ;  /* 0x33d6bf952d00780b */ /* 0x001fda0003f04200 */
[----:B---34-:R-:W-:Y:S05]  /*0970*/  @!P0 BRA `(.L_x_18) ;  /* 0x0000000400148947 */ /* 0x018fea0003800000 */
[----:B------:R-:W0:Y:S01]  /*0980*/  LDS R5, [R22+UR5] ;  /* 0x0000000516057984 */ /* 0x000e220008000800 */
[----:B-1----:R-:W-:Y:S01]  /*0990*/  FMUL R0, R45, R12 ;  /* 0x0000000c2d007220 */ /* 0x002fe20000400000 */
[----:B------:R-:W-:Y:S02]  /*09a0*/  BSSY.RECONVERGENT B3, `(.L_x_19) ;  /* 0x0000010000037945 */ /* 0x000fe40003800200 */
[----:B------:R1:W3:Y:S04]  /*09b0*/  LDS R6, [R22+UR6] ;  /* 0x0000000616067984 */ /* 0x0002e80008000800 */
[----:B------:R1:W4:Y:S04]  /*09c0*/  LDS R4, [R22+UR9] ;  /* 0x0000000916047984 */ /* 0x0003280008000800 */
[----:B------:R1:W1:Y:S01]  /*09d0*/  LDS R3, [R22+UR7] ;  /* 0x0000000716037984 */ /* 0x0002620008000800 */
[----:B0-----:R-:W2:Y:S08]  /*09e0*/  MUFU.RCP R2, R5 ;  /* 0x0000000500027308 */ /* 0x001eb00000001000 */
[----:B------:R-:W0:Y:S01]  /*09f0*/  FCHK P0, R0, R5 ;  /* 0x0000000500007302 */ /* 0x000e220000000000 */
[----:B--2---:R-:W-:-:S04]  /*0a00*/  FFMA R7, -R5, R2, 1 ;  /* 0x3f80000005077423 */ /* 0x004fc80000000102 */
[----:B------:R-:W-:-:S04]  /*0a10*/  FFMA R7, R2, R7, R2 ;  /* 0x0000000702077223 */ /* 0x000fc80000000002 */
[----:B------:R-:W-:-:S04]  /*0a20*/  FFMA R2, R0, R7, RZ ;  /* 0x0000000700027223 */ /* 0x000fc800000000ff */
[----:B------:R-:W-:-:S04]  /*0a30*/  FFMA R8, -R5, R2, R0 ;  /* 0x0000000205087223 */ /* 0x000fc80000000100 */
[----:B------:R-:W-:Y:S01]  /*0a40*/  FFMA R7, R7, R8, R2 ;  /* 0x0000000807077223 */ /* 0x000fe20000000002 */
[----:B01-34-:R-:W-:Y:S06]  /*0a50*/  @!P0 BRA `(.L_x_20) ;  /* 0x0000000000108947 */ /* 0x01bfec0003800000 */
[----:B------:R-:W-:Y:S02]  /*0a60*/  MOV R41, R5 ;  /* 0x0000000500297202 */ /* 0x000fe40000000f00 */
[----:B------:R-:W-:-:S07]  /*0a70*/  MOV R36, 0xa90 ;  /* 0x00000a9000247802 */ /* 0x000fce0000000f00 */
[----:B------:R-:W-:Y:S05]  /*0a80*/  CALL.REL.NOINC `($__internal_0_$__cuda_sm3x_div_rn_noftz_f32_slowpath) ;  /* 0x0000002400587944 */ /* 0x000fea0003c00000 */
[----:B------:R-:W-:-:S07]  /*0a90*/  MOV R7, R0 ;  /* 0x0000000000077202 */ /* 0x000fce0000000f00 */
.L_x_20:
[----:B------:R-:W-:Y:S05]  /*0aa0*/  BSYNC.RECONVERGENT B3 ;  /* 0x0000000000037941 */ /* 0x000fea0003800200 */
.L_x_19:
[----:B------:R-:W0:Y:S01]  /*0ab0*/  MUFU.RCP R0, R5 ;  /* 0x0000000500007308 */ /* 0x000e220000001000 */
[----:B------:R-:W-:Y:S01]  /*0ac0*/  FMUL R8, R45, R3 ;  /* 0x000000032d087220 */ /* 0x000fe20000400000 */
[----:B------:R-:W-:Y:S01]  /*0ad0*/  BSSY.RECONVERGENT B3, `(.L_x_21) ;  /* 0x000000e000037945 */ /* 0x000fe20003800200 */
[----:B------:R-:W-:-:S05]  /*0ae0*/  FADD R42, R42, -R7 ;  /* 0x800000072a2a7221 */ /* 0x000fca0000000000 */
        /* <DEDUP_REMOVED lines=12> */
.L_x_22:
[----:B------:R-:W-:Y:S05]  /*0bb0*/  BSYNC.RECONVERGENT B3 ;  /* 0x0000000000037941 */ /* 0x000fea0003800200 */
.L_x_21:
[----:B------:R-:W0:Y:S01]  /*0bc0*/  MUFU.RCP R0, R5 ;  /* 0x0000000500007308 */ /* 0x000e220000001000 */
[----:B------:R-:W-:Y:S01]  /*0bd0*/  FMUL R8, R45, -R4 ;  /* 0x800000042d087220 */ /* 0x000fe20000400000 */
        /* <DEDUP_REMOVED lines=14> */
.L_x_24:
[----:B------:R-:W-:Y:S05]  /*0cc0*/  BSYNC.RECONVERGENT B3 ;  /* 0x0000000000037941 */ /* 0x000fea0003800200 */
.L_x_23:
[----:B------:R-:W0:Y:S01]  /*0cd0*/  MUFU.RCP R0, R5 ;  /* 0x0000000500007308 */ /* 0x000e220000001000 */
[----:B------:R-:W-:Y:S01]  /*0ce0*/  FMUL R6, R12, -R6 ;  /* 0x800000060c067220 */ /* 0x000fe20000400000 */
[----:B------:R-:W-:Y:S06]  /*0cf0*/  BSSY.RECONVERGENT B3, `(.L_x_25) ;  /* 0x000000c000037945 */ /* 0x000fec0003800200 */
        /* <DEDUP_REMOVED lines=11> */
.L_x_26:
[----:B------:R-:W-:Y:S05]  /*0db0*/  BSYNC.RECONVERGENT B3 ;  /* 0x0000000000037941 */ /* 0x000fea0003800200 */
.L_x_25:
[----:B------:R-:W-:-:S07]  /*0dc0*/  MOV R12, R0 ;  /* 0x00000000000c7202 */ /* 0x000fce0000000f00 */
.L_x_18:
[----:B------:R-:W-:Y:S05]  /*0dd0*/  BSYNC.RECONVERGENT B2 ;  /* 0x0000000000027941 */ /* 0x000fea0003800200 */
.L_x_17:
[----:B------:R-:W0:Y:S01]  /*0de0*/  LDS R4, [R21] ;  /* 0x0000000015047984 */ /* 0x000e220000000800 */
[----:B------:R-:W-:Y:S01]  /*0df0*/  BSSY.RECONVERGENT B2, `(.L_x_27) ;  /* 0x0000026000027945 */ /* 0x000fe20003800200 */
[----:B0-----:R-:W-:-:S13]  /*0e00*/  FSETP.GT.AND P0, PT, |R4|, 1.0000000116860974231e-07, PT ;  /* 0x33d6bf950400780b */ /* 0x001fda0003f04200 */
[----:B------:R-:W-:Y:S05]  /*0e10*/  @!P0 BRA `(.L_x_28) ;  /* 0x00000000008c8947 */ /* 0x000fea0003800000 */
[----:B------:R-:W0:Y:S01]  /*0e20*/  LDS R5, [R19] ;  /* 0x0000000013057984 */ /* 0x000e220000000800 */
[----:B------:R-:W-:Y:S03]  /*0e30*/  BSSY.RECONVERGENT B3, `(.L_x_29) ;  /* 0x0000010000037945 */ /* 0x000fe60003800200 */
[----:B--2---:R-:W2:Y:S04]  /*0e40*/  LDS R7, [R20] ;  /* 0x0000000014077984 */ /* 0x004ea80000000800 */
[----:B------:R3:W4:Y:S01]  /*0e50*/  LDS R3, [R17] ;  /* 0x0000000011037984 */ /* 0x0007220000000800 */
[----:B0-----:R-:W0:Y:S01]  /*0e60*/  MUFU.RCP R2, R5 ;  /* 0x0000000500027308 */ /* 0x001e220000001000 */
[----:B--2---:R-:W-:-:S07]  /*0e70*/  FMUL R0, R4, R7 ;  /* 0x0000000704007220 */ /* 0x004fce0000400000 */
[----:B------:R-:W2:Y:S01]  /*0e80*/  FCHK P0, R0, R5 ;  /* 0x0000000500007302 */ /* 0x000ea20000000000 */
[----:B0-----:R-:W-:-:S04]  /*0e90*/  FFMA R9, -R5, R2, 1 ;  /* 0x3f80000005097423 */ /* 0x001fc80000000102 */
[----:B------:R-:W-:-:S04]  /*0ea0*/  FFMA R9, R2, R9, R2 ;  /* 0x0000000902097223 */ /* 0x000fc80000000002 */
[----:B------:R-:W-:-:S04]  /*0eb0*/  FFMA R2, R0, R9, RZ ;  /* 0x0000000900027223 */ /* 0x000fc800000000ff */
[----:B------:R-:W-:-:S04]  /*0ec0*/  FFMA R6, -R5, R2, R0 ;  /* 0x0000000205067223 */ /* 0x000fc80000000100 */
[----:B------:R-:W-:Y:S01]  /*0ed0*/  FFMA R9, R9, R6, R2 ;  /* 0x0000000609097223 */ /* 0x000fe20000000002 */
[----:B--234-:R-:W-:Y:S06]  /*0ee0*/  @!P0 BRA `(.L_x_30) ;  /* 0x0000000000108947 */ /* 0x01cfec0003800000 */
[----:B------:R-:W-:Y:S02]  /*0ef0*/  MOV R41, R5 ;  /* 0x0000000500297202 */ /* 0x000fe40000000f00 */
[----:B------:R-:W-:-:S07]  /*0f00*/  MOV R36, 0xf20 ;  /* 0x00000f2000247802 */ /* 0x000fce0000000f00 */
[----:B-1----:R-:W-:Y:S05]  /*0f10*/  CALL.REL.NOINC `($__internal_0_$__cuda_sm3x_div_rn_noftz_f32_slowpath) ;  /* 0x0000002000347944 */ /* 0x002fea0003c00000 */
[----:B------:R-:W-:-:S07]  /*0f20*/  MOV R9, R0 ;  /* 0x0000000000097202 */ /* 0x000fce0000000f00 */
.L_x_30:
[----:B------:R-:W-:Y:S05]  /*0f30*/  BSYNC.RECONVERGENT B3 ;  /* 0x0000000000037941 */ /* 0x000fea0003800200 */
.L_x_29:
[----:B------:R-:W0:Y:S01]  /*0f40*/  MUFU.RCP R0, R5 ;  /* 0x0000000500007308 */ /* 0x000e220000001000 */
[----:B------:R-:W-:Y:S01]  /*0f50*/  FMUL R4, R4, R3 ;  /* 0x0000000304047220 */ /* 0x000fe20000400000 */
[----:B------:R-:W-:Y:S01]  /*0f60*/  BSSY.RECONVERGENT B3, `(.L_x_31) ;  /* 0x000000d000037945 */ /* 0x000fe20003800200 */
[----:B-1----:R-:W-:-:S05]  /*0f70*/  FADD R42, R42, -R9 ;  /* 0x800000092a2a7221 */ /* 0x002fca0000000000 */
        /* <DEDUP_REMOVED lines=11> */
.L_x_32:
[----:B------:R-:W-:Y:S05]  /*1030*/  BSYNC.RECONVERGENT B3 ;  /* 0x0000000000037941 */ /* 0x000fea0003800200 */
.L_x_31:
[----:B------:R-:W-:-:S07]  /*1040*/  FADD R43, R43, -R0 ;  /* 0x800000002b2b7221 */ /* 0x000fce0000000000 */
.L_x_28:
[----:B------:R-:W-:Y:S05]  /*1050*/  BSYNC.RECONVERGENT B2 ;  /* 0x0000000000027941 */ /* 0x000fea0003800200 */
.L_x_27:
[----:B------:R-:W-:Y:S01]  /*1060*/  BAR.SYNC.DEFER_BLOCKING 0x0 ;  /* 0x0000000000007b1d */ /* 0x000fe20000010000 */
[----:B------:R-:W-:-:S09]  /*1070*/  UISETP.NE.AND UP0, UPT, UR4, 0x8, UPT ;  /* 0x000000080400788c */ /* 0x000fd2000bf05270 */
[----:B------:R-:W-:Y:S05]  /*1080*/  BRA.U !UP0, `(.L_x_33) ;  /* 0x0000000908147547 */ /* 0x000fea000b800000 */
[----:B------:R-:W-:Y:S01]  /*1090*/  STS [R18], R45 ;  /* 0x0000002d12007388 */ /* 0x000fe20000000800 */
[----:B------:R-:W-:Y:S03]  /*10a0*/  BSSY.RECONVERGENT B2, `(.L_x_34) ;  /* 0x0000052000027945 */ /* 0x000fe60003800200 */
[----:B-1----:R-:W-:Y:S04]  /*10b0*/  STS [R16], R42 ;  /* 0x0000002a10007388 */ /* 0x002fe80000000800 */
[----:B------:R-:W-:Y:S04]  /*10c0*/  STS [R15], R12 ;  /* 0x0000000c0f007388 */ /* 0x000fe80000000800 */
[----:B------:R-:W-:Y:S04]  /*10d0*/  STS [R14], R43 ;  /* 0x0000002b0e007388 */ /* 0x000fe80000000800 */
[----:B------:R-:W-:Y:S01]  /*10e0*/  STS [R13], R44 ;  /* 0x0000002c0d007388 */ /* 0x000fe20000000800 */
[----:B------:R-:W-:Y:S06]  /*10f0*/  BAR.SYNC.DEFER_BLOCKING 0x0 ;  /* 0x0000000000007b1d */ /* 0x000fec0000010000 */
[----:B------:R-:W0:Y:S04]  /*1100*/  LDS R11, [R27] ;  /* 0x000000001b0b7984 */ /* 0x000e280000000800 */
[----:B------:R1:W3:Y:S04]  /*1110*/  LDS R10, [R23] ;  /* 0x00000000170a7984 */ /* 0x0002e80000000800 */
[----:B------:R1:W4:Y:S04]  /*1120*/  LDS R9, [R26] ;  /* 0x000000001a097984 */ /* 0x0003280000000800 */
[----:B------:R1:W1:Y:S04]  /*1130*/  LDS R8, [R25] ;  /* 0x0000000019087984 */ /* 0x0002680000000800 */
[----:B--2---:R2:W1:Y:S01]  /*1140*/  LDS R7, [R24] ;  /* 0x0000000018077984 */ /* 0x0044620000000800 */
[----:B0-----:R-:W-:-:S13]  /*1150*/  FSETP.GT.AND P0, PT, |R11|, 1.0000000116860974231e-07, PT ;  /* 0x33d6bf950b00780b */ /* 0x001fda0003f04200 */
[----:B--234-:R-:W-:Y:S05]  /*1160*/  @!P0 BRA `(.L_x_35) ;  /* 0x0000000400148947 */ /* 0x01cfea0003800000 */
[----:B------:R-:W0:Y:S01]  /*1170*/  LDS R5, [R22+UR5] ;  /* 0x0000000516057984 */ /* 0x000e220008000800 */
[----:B-1----:R-:W-:Y:S01]  /*1180*/  FMUL R0, R11, R8 ;  /* 0x000000080b007220 */ /* 0x002fe20000400000 */
[----:B------:R-:W-:Y:S02]  /*1190*/  BSSY.RECONVERGENT B3, `(.L_x_36) ;  /* 0x0000010000037945 */ /* 0x000fe40003800200 */
[----:B------:R1:W2:Y:S04]  /*11a0*/  LDS R6, [R22+UR6] ;  /* 0x0000000616067984 */ /* 0x0002a80008000800 */
[----:B------:R1:W3:Y:S04]  /*11b0*/  LDS R4, [R22+UR9] ;  /* 0x0000000916047984 */ /* 0x0002e80008000800 */
[----:B------:R1:W4:Y:S01]  /*11c0*/  LDS R3, [R22+UR7] ;  /* 0x0000000716037984 */ /* 0x0003220008000800 */
[----:B0-----:R-:W0:Y:S08]  /*11d0*/  MUFU.RCP R2, R5 ;  /* 0x0000000500027308 */ /* 0x001e300000001000 */
[----:B------:R-:W5:Y:S01]  /*11e0*/  FCHK P0, R0, R5 ;  /* 0x0000000500007302 */ /* 0x000f620000000000 */
[----:B0-----:R-:W-:-:S04]  /*11f0*/  FFMA R35, -R5, R2, 1 ;  /* 0x3f80000005237423 */ /* 0x001fc80000000102 */
[----:B------:R-:W-:-:S04]  /*1200*/  FFMA R35, R2, R35, R2 ;  /* 0x0000002302237223 */ /* 0x000fc80000000002 */
[----:B------:R-:W-:-:S04]  /*1210*/  FFMA R2, R0, R35, RZ ;  /* 0x0000002300027223 */ /* 0x000fc800000000ff */
[----:B------:R-:W-:-:S04]  /*1220*/  FFMA R12, -R5, R2, R0 ;  /* 0x00000002050c7223 */ /* 0x000fc80000000100 */
[----:B------:R-:W-:Y:S01]  /*1230*/  FFMA R2, R35, R12, R2 ;  /* 0x0000000c23027223 */ /* 0x000fe20000000002 */
[----:B-12345:R-:W-:Y:S06]  /*1240*/  @!P0 BRA `(.L_x_37) ;  /* 0x0000000000108947 */ /* 0x03efec0003800000 */
[----:B------:R-:W-:Y:S02]  /*1250*/  MOV R41, R5 ;  /* 0x0000000500297202 */ /* 0x000fe40000000f00 */
[----:B------:R-:W-:-:S07]  /*1260*/  MOV R36, 0x1280 ;  /* 0x0000128000247802 */ /* 0x000fce0000000f00 */
[----:B------:R-:W-:Y:S05]  /*1270*/  CALL.REL.NOINC `($__internal_0_$__cuda_sm3x_div_rn_noftz_f32_slowpath) ;  /* 0x0000001c005c7944 */ /* 0x000fea0003c00000 */
[----:B------:R-:W-:-:S07]  /*1280*/  MOV R2, R0 ;  /* 0x0000000000027202 */ /* 0x000fce0000000f00 */
.L_x_37:
[----:B------:R-:W-:Y:S05]  /*1290*/  BSYNC.RECONVERGENT B3 ;  /* 0x0000000000037941 */ /* 0x000fea0003800200 */
.L_x_36:
        /* <DEDUP_REMOVED lines=16> */
.L_x_39:
[----:B------:R-:W-:Y:S05]  /*13a0*/  BSYNC.RECONVERGENT B3 ;  /* 0x0000000000037941 */ /* 0x000fea0003800200 */
.L_x_38:
        /* <DEDUP_REMOVED lines=16> */
.L_x_41:
[----:B------:R-:W-:Y:S05]  /*14b0*/  BSYNC.RECONVERGENT B3 ;  /* 0x0000000000037941 */ /* 0x000fea0003800200 */
.L_x_40:
        /* <DEDUP_REMOVED lines=14> */
.L_x_43:
[----:B------:R-:W-:Y:S05]  /*15a0*/  BSYNC.RECONVERGENT B3 ;  /* 0x0000000000037941 */ /* 0x000fea0003800200 */
.L_x_42:
[----:B------:R-:W-:-:S07]  /*15b0*/  MOV R8, R0 ;  /* 0x0000000000087202 */ /* 0x000fce0000000f00 */
.L_x_35:
[----:B------:R-:W-:Y:S05]  /*15c0*/  BSYNC.RECONVERGENT B2 ;  /* 0x0000000000027941 */ /* 0x000fea0003800200 */
.L_x_34:
[----:B------:R-:W0:Y:S01]  /*15d0*/  LDS R6, [R21] ;  /* 0x0000000015067984 */ /* 0x000e220000000800 */
[----:B------:R-:W-:Y:S01]  /*15e0*/  BSSY.RECONVERGENT B2, `(.L_x_44) ;  /* 0x0000026000027945 */ /* 0x000fe20003800200 */
[----:B0-----:R-:W-:-:S13]  /*15f0*/  FSETP.GT.AND P0, PT, |R6|, 1.0000000116860974231e-07, PT ;  /* 0x33d6bf950600780b */ /* 0x001fda0003f04200 */
[----:B------:R-:W-:Y:S05]  /*1600*/  @!P0 BRA `(.L_x_45) ;  /* 0x00000000008c8947 */ /* 0x000fea0003800000 */
[----:B------:R-:W0:Y:S01]  /*1610*/  LDS R4, [R19] ;  /* 0x0000000013047984 */ /* 0x000e220000000800 */
[----:B------:R-:W-:Y:S03]  /*1620*/  BSSY.RECONVERGENT B3, `(.L_x_46) ;  /* 0x0000010000037945 */ /* 0x000fe60003800200 */
[----:B------:R-:W2:Y:S04]  /*1630*/  LDS R5, [R20] ;  /* 0x0000000014057984 */ /* 0x000ea80000000800 */
        /* <DEDUP_REMOVED lines=14> */
.L_x_47:
[----:B------:R-:W-:Y:S05]  /*1720*/  BSYNC.RECONVERGENT B3 ;  /* 0x0000000000037941 */ /* 0x000fea0003800200 */
.L_x_46:
[----:B------:R-:W0:Y:S01]  /*1730*/  MUFU.RCP R5, R4 ;  /* 0x0000000400057308 */ /* 0x000e220000001000 */
[----:B------:R-:W-:Y:S01]  /*1740*/  FMUL R3, R6, R3 ;  /* 0x0000000306037220 */ /* 0x000fe20000400000 */
[----:B------:R-:W-:Y:S01]  /*1750*/  BSSY.RECONVERGENT B3, `(.L_x_48) ;  /* 0x000000d000037945 */ /* 0x000fe20003800200 */
[----:B------:R-:W-:-:S05]  /*1760*/  FADD R9, R9, -R2 ;  /* 0x8000000209097221 */ /* 0x000fca0000000000 */
[----:B------:R-:W2:Y:S01]  /*1770*/  FCHK P0, R3, R4 ;  /* 0x0000000403007302 */ /* 0x000ea20000000000 */
[----:B0-----:R-:W-:-:S04]  /*1780*/  FFMA R0, -R4, R5, 1 ;  /* 0x3f80000004007423 */ /* 0x001fc80000000105 */
[----:B------:R-:W-:-:S04]  /*1790*/  FFMA R0, R5, R0, R5 ;  /* 0x0000000005007223 */ /* 0x000fc80000000005 */
[----:B------:R-:W-:-:S04]  /*17a0*/  FFMA R5, R0, R3, RZ ;  /* 0x0000000300057223 */ /* 0x000fc800000000ff */
[----:B------:R-:W-:-:S04]  /*17b0*/  FFMA R6, -R4, R5, R3 ;  /* 0x0000000504067223 */ /* 0x000fc80000000103 */
[----:B------:R-:W-:Y:S01]  /*17c0*/  FFMA R0, R0, R6, R5 ;  /* 0x0000000600007223 */ /* 0x000fe20000000005 */
[----:B--2---:R-:W-:Y:S06]  /*17d0*/  @!P0 BRA `(.L_x_49) ;  /* 0x0000000000108947 */ /* 0x004fec0003800000 */
[----:B------:R-:W-:Y:S02]  /*17e0*/  MOV R0, R3 ;  /* 0x0000000300007202 */ /* 0x000fe40000000f00 */
[----:B------:R-:W-:Y:S02]  /*17f0*/  MOV R41, R4 ;  /* 0x0000000400297202 */ /* 0x000fe40000000f00 */
[----:B------:R-:W-:-:S07]  /*1800*/  MOV R36, 0x1820 ;  /* 0x0000182000247802 */ /* 0x000fce0000000f00 */
[----:B-1----:R-:W-:Y:S05]  /*1810*/  CALL.REL.NOINC `($__internal_0_$__cuda_sm3x_div_rn_noftz_f32_slowpath) ;  /* 0x0000001400f47944 */ /* 0x002fea0003c00000 */
.L_x_49:
[----:B------:R-:W-:Y:S05]  /*1820*/  BSYNC.RECONVERGENT B3 ;  /* 0x0000000000037941 */ /* 0x000fea0003800200 */
.L_x_48:
[----:B-1----:R-:W-:-:S07]  /*1830*/  FADD R7, R7, -R0 ;  /* 0x8000000007077221 */ /* 0x002fce0000000000 */
.L_x_45:
[----:B------:R-:W-:Y:S05]  /*1840*/  BSYNC.RECONVERGENT B2 ;  /* 0x0000000000027941 */ /* 0x000fea0003800200 */
.L_x_44:
[----:B------:R-:W-:Y:S01]  /*1850*/  BAR.SYNC.DEFER_BLOCKING 0x0 ;  /* 0x0000000000007b1d */ /* 0x000fe20000010000 */
[----:B------:R-:W-:-:S05]  /*1860*/  UIADD3 UR4, UPT, UPT, UR4, 0x2, URZ ;  /* 0x0000000204047890 */ /* 0x000fca000fffe0ff */
[----:B------:R0:W-:Y:S04]  /*1870*/  STS [R18], R11 ;  /* 0x0000000b12007388 */ /* 0x0001e80000000800 */
[----:B------:R0:W-:Y:S04]  /*1880*/  STS [R16], R9 ;  /* 0x0000000910007388 */ /* 0x0001e80000000800 */
[----:B-1----:R0:W-:Y:S04]  /*1890*/  STS [R15], R8 ;  /* 0x000000080f007388 */ /* 0x0021e80000000800 */
[----:B------:R0:W-:Y:S04]  /*18a0*/  STS [R14], R7 ;  /* 0x000000070e007388 */ /* 0x0001e80000000800 */
[----:B------:R0:W-:Y:S01]  /*18b0*/  STS [R13], R10 ;  /* 0x0000000a0d007388 */ /* 0x0001e20000000800 */
[----:B------:R-:W-:Y:S06]  /*18c0*/  BAR.SYNC.DEFER_BLOCKING 0x0 ;  /* 0x0000000000007b1d */ /* 0x000fec0000010000 */
[----:B------:R-:W-:Y:S05]  /*18d0*/  BRA `(.L_x_50) ;  /* 0xfffffff000087947 */ /* 0x000fea000383ffff */
.L_x_33:
[----:B-1----:R-:W0:Y:S01]  /*18e0*/  MUFU.RCP R3, R42 ;  /* 0x0000002a00037308 */ /* 0x002e220000001000 */
[----:B------:R-:W-:Y:S01]  /*18f0*/  BSSY.RECONVERGENT B2, `(.L_x_51) ;  /* 0x000000d000027945 */ /* 0x000fe20003800200 */
[----:B------:R-:W-:-:S06]  /*1900*/  ISETP.NE.AND P2, PT, R32, RZ, PT ;  /* 0x000000ff2000720c */ /* 0x000fcc0003f45270 */
[----:B------:R-:W1:Y:S01]  /*1910*/  FCHK P0, R43, R42 ;  /* 0x0000002a2b007302 */ /* 0x000e620000000000 */
[----:B0-----:R-:W-:-:S04]  /*1920*/  FFMA R0, R3, -R42, 1 ;  /* 0x3f80000003007423 */ /* 0x001fc8000000082a */
[----:B------:R-:W-:-:S04]  /*1930*/  FFMA R0, R3, R0, R3 ;  /* 0x0000000003007223 */ /* 0x000fc80000000003 */
[----:B------:R-:W-:-:S04]  /*1940*/  FFMA R2, R0, R43, RZ ;  /* 0x0000002b00027223 */ /* 0x000fc800000000ff */
[----:B------:R-:W-:-:S04]  /*1950*/  FFMA R3, R2, -R42, R43 ;  /* 0x8000002a02037223 */ /* 0x000fc8000000002b */
[----:B------:R-:W-:Y:S01]  /*1960*/  FFMA R0, R0, R3, R2 ;  /* 0x0000000300007223 */ /* 0x000fe20000000002 */
[----:B-1----:R-:W-:Y:S06]  /*1970*/  @!P0 BRA `(.L_x_52) ;  /* 0x0000000000108947 */ /* 0x002fec0003800000 */
[----:B------:R-:W-:Y:S02]  /*1980*/  MOV R0, R43 ;  /* 0x0000002b00007202 */ /* 0x000fe40000000f00 */
[----:B------:R-:W-:Y:S02]  /*1990*/  MOV R41, R42 ;  /* 0x0000002a00297202 */ /* 0x000fe40000000f00 */
[----:B------:R-:W-:-:S07]  /*19a0*/  MOV R36, 0x19c0 ;  /* 0x000019c000247802 */ /* 0x000fce0000000f00 */
[----:B--2---:R-:W-:Y:S05]  /*19b0*/  CALL.REL.NOINC `($__internal_0_$__cuda_sm3x_div_rn_noftz_f32_slowpath) ;  /* 0x00000014008c7944 */ /* 0x004fea0003c00000 */
.L_x_52:
[----:B------:R-:W-:Y:S05]  /*19c0*/  BSYNC.RECONVERGENT B2 ;  /* 0x0000000000027941 */ /* 0x000fea0003800200 */
.L_x_51:
[----:B------:R-:W0:Y:S01]  /*19d0*/  LDS R2, [R23] ;  /* 0x0000000017027984 */ /* 0x000e220000000800 */
[----:B--2---:R-:W1:Y:S01]  /*19e0*/  @!P2 LDC R7, c[0x0][0x390] ;  /* 0x0000e400ff07ab82 */ /* 0x004e620000000800 */
[----:B------:R-:W-:Y:S01]  /*19f0*/  MOV R4, 0x400 ;  /* 0x0000040000047802 */ /* 0x000fe20000000f00 */
[----:B------:R-:W-:Y:S01]  /*1a00*/  BSSY.RECONVERGENT B0, `(.L_x_53) ;  /* 0x000000d000007945 */ /* 0x000fe20003800200 */
[----:B------:R-:W2:Y:S02]  /*1a10*/  S2R R5, SR_CgaCtaId ;  /* 0x0000000000057919 */ /* 0x000ea40000008800 */
[----:B------:R-:W-:-:S04]  /*1a20*/  IADD3 R3, PT, PT, R4, 0x1400, RZ ;  /* 0x0000140004037810 */ /* 0x000fc80007ffe0ff */
[----:B--2---:R-:W-:-:S04]  /*1a30*/  LEA R3, R5, R3, 0x18 ;  /* 0x0000000305037211 */ /* 0x004fc800078ec0ff */
[----:B0-----:R-:W-:Y:S02]  /*1a40*/  LEA R3, R2, R3, 0x2 ;  /* 0x0000000302037211 */ /* 0x001fe400078e10ff */
[----:B------:R-:W-:-:S03]  /*1a50*/  @!P2 LEA R2, R5, R4, 0x18 ;  /* 0x000000040502a211 */ /* 0x000fc600078ec0ff */
[----:B------:R0:W-:Y:S04]  /*1a60*/  STS [R3], R0 ;  /* 0x0000000003007388 */ /* 0x0001e80000000800 */
[----:B-1----:R0:W-:Y:S01]  /*1a70*/  @!P2 STS [R2+0x1400], R7 ;  /* 0x001400070200a388 */ /* 0x0021e20000000800 */
[----:B------:R-:W-:Y:S05]  /*1a80*/  @!P2 BRA `(.L_x_54) ;  /* 0x000000000010a947 */ /* 0x000fea0003800000 */
[----:B------:R-:W-:-:S13]  /*1a90*/  ISETP.NE.AND P0, PT, R32, 0xff, PT ;  /* 0x000000ff2000780c */ /* 0x000fda0003f05270 */
[----:B0-----:R-:W0:Y:S01]  /*1aa0*/  @!P0 LDC R3, c[0x0][0x394] ;  /* 0x0000e500ff038b82 */ /* 0x001e220000000800 */
[----:B------:R-:W-:-:S05]  /*1ab0*/  @!P0 LEA R0, R5, R4, 0x18 ;  /* 0x0000000405008211 */ /* 0x000fca00078ec0ff */
[----:B0-----:R1:W-:Y:S02]  /*1ac0*/  @!P0 STS [R0+0x17fc], R3 ;  /* 0x0017fc0300008388 */ /* 0x0013e40000000800 */
.L_x_54:
[----:B------:R-:W-:Y:S05]  /*1ad0*/  BSYNC.RECONVERGENT B0 ;  /* 0x0000000000007941 */ /* 0x000fea0003800200 */
.L_x_53:
[----:B------:R-:W2:Y:S02]  /*1ae0*/  LDCU UR4, c[0x0][0x380] ;  /* 0x00007000ff0477ac */ /* 0x000ea40008000800 */
[----:B--2---:R-:W-:Y:S01]  /*1af0*/  UISETP.GE.AND UP0, UPT, UR4, 0x2, UPT ;  /* 0x000000020400788c */ /* 0x004fe2000bf06270 */
[----:B------:R-:W-:Y:S08]  /*1b00*/  BAR.SYNC.DEFER_BLOCKING 0x0 ;  /* 0x0000000000007b1d */ /* 0x000ff00000010000 */
[----:B------:R-:W-:Y:S05]  /*1b10*/  BRA.U !UP0, `(.L_x_55) ;  /* 0x0000001508107547 */ /* 0x000fea000b800000 */
[----:B01----:R-:W-:Y:S01]  /*1b20*/  IADD3 R0, PT, PT, R4, 0x1000, RZ ;  /* 0x0000100004007810 */ /* 0x003fe20007ffe0ff */
[----:B------:R-:W-:-:S03]  /*1b30*/  UMOV UR8, 0x1 ;  /* 0x0000000100087882 */ /* 0x000fc60000000000 */
[----:B------:R-:W-:-:S04]  /*1b40*/  LEA R3, R5, R0, 0x18 ;  /* 0x0000000005037211 */ /* 0x000fc800078ec0ff */
[----:B------:R-:W-:-:S07]  /*1b50*/  LEA R12, R32, R3, 0x2 ;  /* 0x00000003200c7211 */ /* 0x000fce00078e10ff */
.L_x_96:
[----:B01----:R-:W0:Y:S01]  /*1b60*/  @!P2 S2R R3, SR_CgaCtaId ;  /* 0x000000000003a919 */ /* 0x003e220000008800 */
[----:B------:R-:W1:Y:S01]  /*1b70*/  @!P2 LDC R5, c[0x0][0x390] ;  /* 0x0000e400ff05ab82 */ /* 0x000e620000000800 */
[----:B------:R-:W-:Y:S01]  /*1b80*/  @!P2 MOV R0, 0x400 ;  /* 0x000004000000a802 */ /* 0x000fe20000000f00 */
[----:B------:R-:W2:Y:S01]  /*1b90*/  LDCU UR4, c[0x0][0x380] ;  /* 0x00007000ff0477ac */ /* 0x000ea20008000800 */
[----:B------:R3:W-:Y:S01]  /*1ba0*/  STS [R27], R30 ;  /* 0x0000001e1b007388 */ /* 0x0007e20000000800 */
[----:B------:R-:W-:Y:S01]  /*1bb0*/  BSSY.RECONVERGENT B0, `(.L_x_56) ;  /* 0x0000015000007945 */ /* 0x000fe20003800200 */
[----:B------:R-:W-:Y:S02]  /*1bc0*/  UIADD3 UR8, UPT, UPT, UR8, 0x1, URZ ;  /* 0x0000000108087890 */ /* 0x000fe4000fffe0ff */
[----:B------:R3:W-:Y:S04]  /*1bd0*/  STS [R26], R29 ;  /* 0x0000001d1a007388 */ /* 0x0007e80000000800 */
[----:B------:R3:W-:Y:S01]  /*1be0*/  STS [R25], R28 ;  /* 0x0000001c19007388 */ /* 0x0007e20000000800 */
[----:B--2---:R-:W-:Y:S01]  /*1bf0*/  UISETP.NE.AND UP1, UPT, UR8, UR4, UPT ;  /* 0x000000040800728c */ /* 0x004fe2000bf25270 */
[----:B0-----:R-:W-:-:S05]  /*1c00*/  @!P2 LEA R0, R3, R0, 0x18 ;  /* 0x000000000300a211 */ /* 0x001fca00078ec0ff */
[----:B-1----:R3:W-:Y:S01]  /*1c10*/  @!P2 STS [R0+0x1000], R5 ;  /* 0x001000050000a388 */ /* 0x0027e20000000800 */
[----:B------:R-:W-:Y:S05]  /*1c20*/  @!P2 BRA `(.L_x_57) ;  /* 0x000000000034a947 */ /* 0x000fea0003800000 */
[----:B------:R-:W-:-:S13]  /*1c30*/  ISETP.NE.AND P0, PT, R32, 0xff, PT ;  /* 0x000000ff2000780c */ /* 0x000fda0003f05270 */
[----:B------:R-:W0:Y:S01]  /*1c40*/  @!P0 S2R R3, SR_CgaCtaId ;  /* 0x0000000000038919 */ /* 0x000e220000008800 */
[----:B------:R-:W1:Y:S01]  /*1c50*/  @!P0 LDC R7, c[0x0][0x394] ;  /* 0x0000e500ff078b82 */ /* 0x000e620000000800 */
[----:B---3--:R-:W-:-:S04]  /*1c60*/  @!P0 MOV R0, 0x400 ;  /* 0x0000040000008802 */ /* 0x008fc80000000f00 */
[----:B0-----:R-:W-:-:S05]  /*1c70*/  @!P0 LEA R4, R3, R0, 0x18 ;  /* 0x0000000003048211 */ /* 0x001fca00078ec0ff */
[----:B-1----:R-:W-:Y:S04]  /*1c80*/  @!P0 STS [R4+0x13fc], R7 ;  /* 0x0013fc0704008388 */ /* 0x002fe80000000800 */
[----:B------:R-:W0:Y:S04]  /*1c90*/  @P0 LDS R0, [R24] ;  /* 0x0000000018000984 */ /* 0x000e280000000800 */
[----:B------:R-:W1:Y:S04]  /*1ca0*/  @P0 LDS R3, [R24+0x4] ;  /* 0x0000040018030984 */ /* 0x000e680000000800 */
[----:B------:R-:W2:Y:S01]  /*1cb0*/  @P0 LDS R2, [R24+-0x4] ;  /* 0xfffffc0018020984 */ /* 0x000ea20000000800 */
[----:B0-----:R-:W-:-:S04]  /*1cc0*/  @P0 FMUL R5, R31, R0 ;  /* 0x000000001f050220 */ /* 0x001fc80000400000 */
[----:B-1----:R-:W-:-:S04]  /*1cd0*/  @P0 FFMA R0, R34, R3, R5 ;  /* 0x0000000322000223 */ /* 0x002fc80000000005 */
[----:B--2---:R-:W-:-:S05]  /*1ce0*/  @P0 FFMA R3, R33, R2, R0 ;  /* 0x0000000221030223 */ /* 0x004fca0000000000 */
[----:B------:R0:W-:Y:S02]  /*1cf0*/  @P0 STS [R12], R3 ;  /* 0x000000030c000388 */ /* 0x0001e40000000800 */
.L_x_57:
[----:B------:R-:W-:Y:S05]  /*1d00*/  BSYNC.RECONVERGENT B0 ;  /* 0x0000000000007941 */ /* 0x000fea0003800200 */
.L_x_56:
[----:B------:R-:W-:Y:S01]  /*1d10*/  STS [R23], R32 ;  /* 0x0000002017007388 */ /* 0x000fe20000000800 */
[----:B------:R-:W-:Y:S01]  /*1d20*/  UMOV UR4, URZ ;  /* 0x000000ff00047c82 */ /* 0x000fe20008000000 */
[----:B------:R-:W-:Y:S06]  /*1d30*/  BAR.SYNC.DEFER_BLOCKING 0x0 ;  /* 0x0000000000007b1d */ /* 0x000fec0000010000 */
[----:B0-----:R-:W0:Y:S04]  /*1d40*/  LDS R3, [R12] ;  /* 0x000000000c037984 */ /* 0x001e280000000800 */
[----:B0-----:R0:W-:Y:S01]  /*1d50*/  STS [R24], R3 ;  /* 0x0000000318007388 */ /* 0x0011e20000000800 */
[----:B------:R-:W-:Y:S06]  /*1d60*/  BAR.SYNC.DEFER_BLOCKING 0x0 ;  /* 0x0000000000007b1d */ /* 0x000fec0000010000 */
.L_x_91:
[----:B------:R-:W1:Y:S01]  /*1d70*/  LDS R43, [R27] ;  /* 0x000000001b2b7984 */ /* 0x000e620000000800 */
[----:B------:R-:W-:Y:S03]  /*1d80*/  BSSY.RECONVERGENT B2, `(.L_x_58) ;  /* 0x000004c000027945 */ /* 0x000fe60003800200 */
[----:B--2---:R2:W4:Y:S04]  /*1d90*/  LDS R45, [R23] ;  /* 0x00000000172d7984 */ /* 0x0045280000000800 */
[----:B------:R2:W2:Y:S04]  /*1da0*/  LDS R44, [R26] ;  /* 0x000000001a2c7984 */ /* 0x0004a80000000800 */
[----:B------:R1:W2:Y:S04]  /*1db0*/  LDS R42, [R25] ;  /* 0x00000000192a7984 */ /* 0x0002a80000000800 */
[----:B0-----:R0:W0:Y:S01]  /*1dc0*/  LDS R3, [R24] ;  /* 0x0000000018037984 */ /* 0x0010220000000800 */
[----:B-1----:R-:W-:-:S13]  /*1dd0*/  FSETP.GT.AND P0, PT, |R43|, 1.0000000116860974231e-07, PT ;  /* 0x33d6bf952b00780b */ /* 0x002fda0003f04200 */
[----:B--2-4-:R-:W-:Y:S05]  /*1de0*/  @!P0 BRA `(.L_x_59) ;  /* 0x0000000400148947 */ /* 0x014fea0003800000 */
[----:B------:R-:W1:Y:S01]  /*1df0*/  LDS R4, [R22+UR5] ;  /* 0x0000000516047984 */ /* 0x000e620008000800 */
[----:B---3--:R-:W-:Y:S01]  /*1e00*/  FMUL R0, R43, R42 ;  /* 0x0000002a2b007220 */ /* 0x008fe20000400000 */
[----:B------:R-:W-:Y:S02]  /*1e10*/  BSSY.RECONVERGENT B3, `(.L_x_60) ;  /* 0x0000010000037945 */ /* 0x000fe40003800200 */
[----:B------:R2:W3:Y:S04]  /*1e20*/  LDS R5, [R22+UR6] ;  /* 0x0000000616057984 */ /* 0x0004e80008000800 */
[----:B------:R2:W4:Y:S04]  /*1e30*/  LDS R6, [R22+UR9] ;  /* 0x0000000916067984 */ /* 0x0005280008000800 */
[----:B------:R2:W0:Y:S01]  /*1e40*/  LDS R7, [R22+UR7] ;  /* 0x0000000716077984 */ /* 0x0004220008000800 */
[----:B-1----:R-:W1:Y:S08]  /*1e50*/  MUFU.RCP R9, R4 ;  /* 0x0000000400097308 */ /* 0x002e700000001000 */
[----:B------:R-:W5:Y:S01]  /*1e60*/  FCHK P0, R0, R4 ;  /* 0x0000000400007302 */ /* 0x000f620000000000 */
[----:B-1----:R-:W-:-:S04]  /*1e70*/  FFMA R2, -R4, R9, 1 ;  /* 0x3f80000004027423 */ /* 0x002fc80000000109 */
[----:B------:R-:W-:-:S04]  /*1e80*/  FFMA R9, R9, R2, R9 ;  /* 0x0000000209097223 */ /* 0x000fc80000000009 */
[----:B------:R-:W-:-:S04]  /*1e90*/  FFMA R2, R0, R9, RZ ;  /* 0x0000000900027223 */ /* 0x000fc800000000ff */
[----:B------:R-:W-:-:S04]  /*1ea0*/  FFMA R8, -R4, R2, R0 ;  /* 0x0000000204087223 */ /* 0x000fc80000000100 */
[----:B------:R-:W-:Y:S01]  /*1eb0*/  FFMA R9, R9, R8, R2 ;  /* 0x0000000809097223 */ /* 0x000fe20000000002 */
[----:B0-2345:R-:W-:Y:S06]  /*1ec0*/  @!P0 BRA `(.L_x_61) ;  /* 0x0000000000108947 */ /* 0x03dfec0003800000 */
[----:B------:R-:W-:Y:S02]  /*1ed0*/  MOV R41, R4 ;  /* 0x0000000400297202 */ /* 0x000fe40000000f00 */
[----:B------:R-:W-:-:S07]  /*1ee0*/  MOV R36, 0x1f00 ;  /* 0x00001f0000247802 */ /* 0x000fce0000000f00 */
[----:B------:R-:W-:Y:S05]  /*1ef0*/  CALL.REL.NOINC `($__internal_0_$__cuda_sm3x_div_rn_noftz_f32_slowpath) ;  /* 0x00000010003c7944 */ /* 0x000fea0003c00000 */
[----:B------:R-:W-:-:S07]  /*1f00*/  MOV R9, R0 ;  /* 0x0000000000097202 */ /* 0x000fce0000000f00 */
.L_x_61:
[----:B------:R-:W-:Y:S05]  /*1f10*/  BSYNC.RECONVERGENT B3 ;  /* 0x0000000000037941 */ /* 0x000fea0003800200 */
.L_x_60:
        /* <DEDUP_REMOVED lines=16> */
.L_x_63:
[----:B------:R-:W-:Y:S05]  /*2020*/  BSYNC.RECONVERGENT B3 ;  /* 0x0000000000037941 */ /* 0x000fea0003800200 */
.L_x_62:
        /* <DEDUP_REMOVED lines=16> */
.L_x_65:
[----:B------:R-:W-:Y:S05]  /*2130*/  BSYNC.RECONVERGENT B3 ;  /* 0x0000000000037941 */ /* 0x000fea0003800200 */
.L_x_64:
        /* <DEDUP_REMOVED lines=14> */
.L_x_67:
[----:B------:R-:W-:Y:S05]  /*2220*/  BSYNC.RECONVERGENT B3 ;  /* 0x0000000000037941 */ /* 0x000fea0003800200 */
.L_x_66:
[----:B------:R-:W-:-:S07]  /*2230*/  MOV R42, R0 ;  /* 0x00000000002a7202 */ /* 0x000fce0000000f00 */
.L_x_59:
[----:B------:R-:W-:Y:S05]  /*2240*/  BSYNC.RECONVERGENT B2 ;  /* 0x0000000000027941 */ /* 0x000fea0003800200 */
.L_x_58:
[----:B------:R-:W1:Y:S01]  /*2250*/  LDS R7, [R21] ;  /* 0x0000000015077984 */ /* 0x000e620000000800 */
[----:B------:R-:W-:Y:S01]  /*2260*/  BSSY.RECONVERGENT B2, `(.L_x_68) ;  /* 0x0000026000027945 */ /* 0x000fe20003800200 */
[----:B-1----:R-:W-:-:S13]  /*2270*/  FSETP.GT.AND P0, PT, |R7|, 1.0000000116860974231e-07, PT ;  /* 0x33d6bf950700780b */ /* 0x002fda0003f04200 */
[----:B------:R-:W-:Y:S05]  /*2280*/  @!P0 BRA `(.L_x_69) ;  /* 0x00000000008c8947 */ /* 0x000fea0003800000 */
[----:B---3--:R-:W1:Y:S01]  /*2290*/  LDS R5, [R19] ;  /* 0x0000000013057984 */ /* 0x008e620000000800 */
[----:B------:R-:W-:Y:S03]  /*22a0*/  BSSY.RECONVERGENT B3, `(.L_x_70) ;  /* 0x0000010000037945 */ /* 0x000fe60003800200 */
[----:B------:R-:W2:Y:S04]  /*22b0*/  LDS R0, [R20] ;  /* 0x0000000014007984 */ /* 0x000ea80000000800 */
[----:B------:R3:W4:Y:S01]  /*22c0*/  LDS R4, [R17] ;  /* 0x0000000011047984 */ /* 0x0007220000000800 */
[----:B-1----:R-:W1:Y:S01]  /*22d0*/  MUFU.RCP R2, R5 ;  /* 0x0000000500027308 */ /* 0x002e620000001000 */
[----:B--2---:R-:W-:-:S07]  /*22e0*/  FMUL R0, R7, R0 ;  /* 0x0000000007007220 */ /* 0x004fce0000400000 */
[----:B------:R-:W2:Y:S01]  /*22f0*/  FCHK P0, R0, R5 ;  /* 0x0000000500007302 */ /* 0x000ea20000000000 */
[----:B-1----:R-:W-:-:S04]  /*2300*/  FFMA R9, -R5, R2, 1 ;  /* 0x3f80000005097423 */ /* 0x002fc80000000102 */
[----:B------:R-:W-:-:S04]  /*2310*/  FFMA R9, R2, R9, R2 ;  /* 0x0000000902097223 */ /* 0x000fc80000000002 */
[----:B------:R-:W-:-:S04]  /*2320*/  FFMA R2, R0, R9, RZ ;  /* 0x0000000900027223 */ /* 0x000fc800000000ff */
[----:B------:R-:W-:-:S04]  /*2330*/  FFMA R6, -R5, R2, R0 ;  /* 0x0000000205067223 */ /* 0x000fc80000000100 */
[----:B------:R-:W-:Y:S01]  /*2340*/  FFMA R9, R9, R6, R2 ;  /* 0x0000000609097223 */ /* 0x000fe20000000002 */
[----:B--234-:R-:W-:Y:S06]  /*2350*/  @!P0 BRA `(.L_x_71) ;  /* 0x0000000000108947 */ /* 0x01cfec0003800000 */
[----:B------:R-:W-:Y:S02]  /*2360*/  MOV R41, R5 ;  /* 0x0000000500297202 */ /* 0x000fe40000000f00 */
[----:B------:R-:W-:-:S07]  /*2370*/  MOV R36, 0x2390 ;  /* 0x0000239000247802 */ /* 0x000fce0000000f00 */
[----:B0-----:R-:W-:Y:S05]  /*2380*/  CALL.REL.NOINC `($__internal_0_$__cuda_sm3x_div_rn_noftz_f32_slowpath) ;  /* 0x0000000c00187944 */ /* 0x001fea0003c00000 */
[----:B------:R-:W-:-:S07]  /*2390*/  MOV R9, R0 ;  /* 0x0000000000097202 */ /* 0x000fce0000000f00 */
.L_x_71:
[----:B------:R-:W-:Y:S05]  /*23a0*/  BSYNC.RECONVERGENT B3 ;  /* 0x0000000000037941 */ /* 0x000fea0003800200 */
.L_x_70:
[----:B------:R-:W1:Y:S01]  /*23b0*/  MUFU.RCP R0, R5 ;  /* 0x0000000500007308 */ /* 0x000e620000001000 */
[----:B------:R-:W-:Y:S01]  /*23c0*/  FMUL R4, R7, R4 ;  /* 0x0000000407047220 */ /* 0x000fe20000400000 */
[----:B------:R-:W-:Y:S01]  /*23d0*/  BSSY.RECONVERGENT B3, `(.L_x_72) ;  /* 0x000000d000037945 */ /* 0x000fe20003800200 */
[----:B------:R-:W-:-:S05]  /*23e0*/  FADD R44, R44, -R9 ;  /* 0x800000092c2c7221 */ /* 0x000fca0000000000 */
[----:B------:R-:W2:Y:S01]  /*23f0*/  FCHK P0, R4, R5 ;  /* 0x0000000504007302 */ /* 0x000ea20000000000 */
[----:B-1----:R-:W-:-:S04]  /*2400*/  FFMA R11, -R5, R0, 1 ;  /* 0x3f800000050b7423 */ /* 0x002fc80000000100 */
        /* <DEDUP_REMOVED lines=8> */
[----:B0-----:R-:W-:Y:S05]  /*2490*/  CALL.REL.NOINC `($__internal_0_$__cuda_sm3x_div_rn_noftz_f32_slowpath) ;  /* 0x0000000800d47944 */ /* 0x001fea0003c00000 */
.L_x_73:
[----:B------:R-:W-:Y:S05]  /*24a0*/  BSYNC.RECONVERGENT B3 ;  /* 0x0000000000037941 */ /* 0x000fea0003800200 */
.L_x_72:
[----:B0-----:R-:W-:-:S07]  /*24b0*/  FADD R3, R3, -R0 ;  /* 0x8000000003037221 */ /* 0x001fce0000000000 */
.L_x_69:
[----:B------:R-:W-:Y:S05]  /*24c0*/  BSYNC.RECONVERGENT B2 ;  /* 0x0000000000027941 */ /* 0x000fea0003800200 */
.L_x_68:
[----:B------:R-:W-:Y:S01]  /*24d0*/  BAR.SYNC.DEFER_BLOCKING 0x0 ;  /* 0x0000000000007b1d */ /* 0x000fe20000010000 */
[----:B------:R-:W-:-:S09]  /*24e0*/  UISETP.NE.AND UP0, UPT, UR4, 0x8, UPT ;  /* 0x000000080400788c */ /* 0x000fd2000bf05270 */
[----:B------:R-:W-:Y:S05]  /*24f0*/  BRA.U !UP0, `(.L_x_74) ;  /* 0x0000000908147547 */ /* 0x000fea000b800000 */
[----:B------:R-:W-:Y:S01]  /*2500*/  STS [R18], R43 ;  /* 0x0000002b12007388 */ /* 0x000fe20000000800 */
[----:B------:R-:W-:Y:S03]  /*2510*/  BSSY.RECONVERGENT B2, `(.L_x_75) ;  /* 0x0000052000027945 */ /* 0x000fe60003800200 */
[----:B------:R-:W-:Y:S04]  /*2520*/  STS [R16], R44 ;  /* 0x0000002c10007388 */ /* 0x000fe80000000800 */
[----:B------:R-:W-:Y:S04]  /*2530*/  STS [R15], R42 ;  /* 0x0000002a0f007388 */ /* 0x000fe80000000800 */
[----:B0-----:R-:W-:Y:S04]  /*2540*/  STS [R14], R3 ;  /* 0x000000030e007388 */ /* 0x001fe80000000800 */
[----:B------:R-:W-:Y:S01]  /*2550*/  STS [R13], R45 ;  /* 0x0000002d0d007388 */ /* 0x000fe20000000800 */
[----:B------:R-:W-:Y:S06]  /*2560*/  BAR.SYNC.DEFER_BLOCKING 0x0 ;  /* 0x0000000000007b1d */ /* 0x000fec0000010000 */
[----:B------:R-:W0:Y:S04]  /*2570*/  LDS R11, [R27] ;  /* 0x000000001b0b7984 */ /* 0x000e280000000800 */
[----:B------:R1:W2:Y:S04]  /*2580*/  LDS R10, [R23] ;  /* 0x00000000170a7984 */ /* 0x0002a80000000800 */
[----:B------:R1:W4:Y:S04]  /*2590*/  LDS R9, [R26] ;  /* 0x000000001a097984 */ /* 0x0003280000000800 */
[----:B------:R1:W1:Y:S04]  /*25a0*/  LDS R8, [R25] ;  /* 0x0000000019087984 */ /* 0x0002680000000800 */
[----:B------:R0:W1:Y:S02]  /*25b0*/  LDS R7, [R24] ;  /* 0x0000000018077984 */ /* 0x0000640000000800 */
[----:B0-----:R-:W-:-:S13]  /*25c0*/  FSETP.GT.AND P0, PT, |R11|, 1.0000000116860974231e-07, PT ;  /* 0x33d6bf950b00780b */ /* 0x001fda0003f04200 */
[----:B--2-4-:R-:W-:Y:S05]  /*25d0*/  @!P0 BRA `(.L_x_76) ;  /* 0x0000000400148947 */ /* 0x014fea0003800000 */
[----:B------:R-:W0:Y:S01]  /*25e0*/  LDS R6, [R22+UR5] ;  /* 0x0000000516067984 */ /* 0x000e220008000800 */
[----:B-1-3--:R-:W-:Y:S01]  /*25f0*/  FMUL R0, R11, R8 ;  /* 0x000000080b007220 */ /* 0x00afe20000400000 */
        /* <DEDUP_REMOVED lines=16> */
.L_x_78:
[----:B------:R-:W-:Y:S05]  /*2700*/  BSYNC.RECONVERGENT B3 ;  /* 0x0000000000037941 */ /* 0x000fea0003800200 */
.L_x_77:
        /* <DEDUP_REMOVED lines=16> */
.L_x_80:
[----:B------:R-:W-:Y:S05]  /*2810*/  BSYNC.RECONVERGENT B3 ;  /* 0x0000000000037941 */ /* 0x000fea0003800200 */
.L_x_79:
        /* <DEDUP_REMOVED lines=16> */
.L_x_82:
[----:B------:R-:W-:Y:S05]  /*2920*/  BSYNC.RECONVERGENT B3 ;  /* 0x0000000000037941 */ /* 0x000fea0003800200 */
.L_x_81:
        /* <DEDUP_REMOVED lines=14> */
.L_x_84:
[----:B------:R-:W-:Y:S05]  /*2a10*/  BSYNC.RECONVERGENT B3 ;  /* 0x0000000000037941 */ /* 0x000fea0003800200 */
.L_x_83:
[----:B------:R-:W-:-:S07]  /*2a20*/  MOV R8, R0 ;  /* 0x0000000000087202 */ /* 0x000fce0000000f00 */
.L_x_76:
[----:B------:R-:W-:Y:S05]  /*2a30*/  BSYNC.RECONVERGENT B2 ;  /* 0x0000000000027941 */ /* 0x000fea0003800200 */
.L_x_75:
[----:B------:R-:W0:Y:S01]  /*2a40*/  LDS R6, [R21] ;  /* 0x0000000015067984 */ /* 0x000e220000000800 */
[----:B------:R-:W-:Y:S01]  /*2a50*/  BSSY.RECONVERGENT B2, `(.L_x_85) ;  /* 0x0000026000027945 */ /* 0x000fe20003800200 */
[----:B0-----:R-:W-:-:S13]  /*2a60*/  FSETP.GT.AND P0, PT, |R6|, 1.0000000116860974231e-07, PT ;  /* 0x33d6bf950600780b */ /* 0x001fda0003f04200 */
[----:B------:R-:W-:Y:S05]  /*2a70*/  @!P0 BRA `(.L_x_86) ;  /* 0x00000000008c8947 */ /* 0x000fea0003800000 */
[----:B------:R-:W0:Y:S01]  /*2a80*/  LDS R4, [R19] ;  /* 0x0000000013047984 */ /* 0x000e220000000800 */
[----:B------:R-:W-:Y:S03]  /*2a90*/  BSSY.RECONVERGENT B3, `(.L_x_87) ;  /* 0x0000010000037945 */ /* 0x000fe60003800200 */
[----:B---3--:R-:W2:Y:S04]  /*2aa0*/  LDS R5, [R20] ;  /* 0x0000000014057984 */ /* 0x008ea80000000800 */
        /* <DEDUP_REMOVED lines=14> */
.L_x_88:
[----:B------:R-:W-:Y:S05]  /*2b90*/  BSYNC.RECONVERGENT B3 ;  /* 0x0000000000037941 */ /* 0x000fea0003800200 */
.L_x_87:
        /* <DEDUP_REMOVED lines=15> */
.L_x_90:
[----:B------:R-:W-:Y:S05]  /*2c90*/  BSYNC.RECONVERGENT B3 ;  /* 0x0000000000037941 */ /* 0x000fea0003800200 */
.L_x_89:
[----:B-1----:R-:W-:-:S07]  /*2ca0*/  FADD R7, R7, -R0 ;  /* 0x8000000007077221 */ /* 0x002fce0000000000 */
.L_x_86:
[----:B------:R-:W-:Y:S05]  /*2cb0*/  BSYNC.RECONVERGENT B2 ;  /* 0x0000000000027941 */ /* 0x000fea0003800200 */
.L_x_85:
        /* <DEDUP_REMOVED lines=9> */
.L_x_74:
[----:B---3--:R-:W1:Y:S01]  /*2d50*/  MUFU.RCP R5, R44 ;  /* 0x0000002c00057308 */ /* 0x008e620000001000 */
[----:B------:R-:W-:Y:S07]  /*2d60*/  BSSY.RECONVERGENT B2, `(.L_x_92) ;  /* 0x000000c000027945 */ /* 0x000fee0003800200 */
[----:B0-----:R-:W0:Y:S01]  /*2d70*/  FCHK P0, R3, R44 ;  /* 0x0000002c03007302 */ /* 0x001e220000000000 */
[----:B-1----:R-:W-:-:S04]  /*2d80*/  FFMA R0, R5, -R44, 1 ;  /* 0x3f80000005007423 */ /* 0x002fc8000000082c */
[----:B------:R-:W-:-:S04]  /*2d90*/  FFMA R0, R5, R0, R5 ;  /* 0x0000000005007223 */ /* 0x000fc80000000005 */
[----:B------:R-:W-:-:S04]  /*2da0*/  FFMA R2, R0, R3, RZ ;  /* 0x0000000300027223 */ /* 0x000fc800000000ff */
[----:B------:R-:W-:-:S04]  /*2db0*/  FFMA R5, R2, -R44, R3 ;  /* 0x8000002c02057223 */ /* 0x000fc80000000003 */
[----:B------:R-:W-:Y:S01]  /*2dc0*/  FFMA R0, R0, R5, R2 ;  /* 0x0000000500007223 */ /* 0x000fe20000000002 */
[----:B0-----:R-:W-:Y:S06]  /*2dd0*/  @!P0 BRA `(.L_x_93) ;  /* 0x0000000000108947 */ /* 0x001fec0003800000 */
[----:B------:R-:W-:Y:S02]  /*2de0*/  MOV R0, R3 ;  /* 0x0000000300007202 */ /* 0x000fe40000000f00 */
[----:B------:R-:W-:Y:S02]  /*2df0*/  MOV R41, R44 ;  /* 0x0000002c00297202 */ /* 0x000fe40000000f00 */
[----:B------:R-:W-:-:S07]  /*2e00*/  MOV R36, 0x2e20 ;  /* 0x00002e2000247802 */ /* 0x000fce0000000f00 */
[----:B------:R-:W-:Y:S05]  /*2e10*/  CALL.REL.NOINC `($__internal_0_$__cuda_sm3x_div_rn_noftz_f32_slowpath) ;  /* 0x0000000000747944 */ /* 0x000fea0003c00000 */
.L_x_93:
[----:B------:R-:W-:Y:S05]  /*2e20*/  BSYNC.RECONVERGENT B2 ;  /* 0x0000000000027941 */ /* 0x000fea0003800200 */
.L_x_92:
[----:B------:R-:W0:Y:S01]  /*2e30*/  LDS R2, [R23] ;  /* 0x0000000017027984 */ /* 0x000e220000000800 */
[----:B------:R-:W1:Y:S01]  /*2e40*/  @!P2 LDC R7, c[0x0][0x390] ;  /* 0x0000e400ff07ab82 */ /* 0x000e620000000800 */
        /* <DEDUP_REMOVED lines=14> */
.L_x_95:
[----:B------:R-:W-:Y:S05]  /*2f30*/  BSYNC.RECONVERGENT B0 ;  /* 0x0000000000007941 */ /* 0x000fea0003800200 */
.L_x_94:
[----:B------:R-:W-:Y:S06]  /*2f40*/  BAR.SYNC.DEFER_BLOCKING 0x0 ;  /* 0x0000000000007b1d */ /* 0x000fec0000010000 */
[----:B------:R-:W-:Y:S05]  /*2f50*/  BRA.U UP1, `(.L_x_96) ;  /* 0xffffffed01007547 */ /* 0x000fea000b83ffff */
.L_x_55:
[----:B------:R-:W-:Y:S08]  /*2f60*/  BAR.SYNC.DEFER_BLOCKING 0x0 ;  /* 0x0000000000007b1d */ /* 0x000ff00000010000 */
[----:B01----:R-:W0:Y:S01]  /*2f70*/  LDC.64 R2, c[0x0][0x3a0] ;  /* 0x0000e800ff027b82 */ /* 0x003e220000000a00 */
[----:B------:R-:W0:Y:S01]  /*2f80*/  S2R R7, SR_CTAID.X ;  /* 0x0000000000077919 */ /* 0x000e220000002500 */
[----:B------:R-:W1:Y:S01]  /*2f90*/  S2R R9, SR_TID.X ;  /* 0x0000000000097919 */ /* 0x000e620000002100 */
[----:B------:R-:W2:Y:S01]  /*2fa0*/  LDS R5, [R24] ;  /* 0x0000000018057984 */ /* 0x000ea20000000800 */
[----:B0-----:R-:W-:-:S04]  /*2fb0*/  IMAD.WIDE.U32 R2, R7, 0x400, R2 ;  /* 0x0000040007027825 */ /* 0x001fc800078e0002 */
[----:B-1----:R-:W-:-:S05]  /*2fc0*/  IMAD.WIDE.U32 R2, R9, 0x4, R2 ;  /* 0x0000000409027825 */ /* 0x002fca00078e0002 */
[----:B--2---:R-:W-:Y:S01]  /*2fd0*/  STG.E desc[UR10][R2.64], R5 ;  /* 0x0000000502007986 */ /* 0x004fe2000c10190a */
[----:B------:R-:W-:Y:S05]  /*2fe0*/  EXIT ;  /* 0x000000000000794d */ /* 0x000fea0003800000 */
        .weak           $__internal_0_$__cuda_sm3x_div_rn_noftz_f32_slowpath
        .type           $__internal_0_$__cuda_sm3x_div_rn_noftz_f32_slowpath,@function
        .size           $__internal_0_$__cuda_sm3x_div_rn_noftz_f32_slowpath,(.L_x_213 - $__internal_0_$__cuda_sm3x_div_rn_noftz_f32_slowpath)
$__internal_0_$__cuda_sm3x_div_rn_noftz_f32_slowpath:
[----:B------:R-:W-:Y:S01]  /*2ff0*/  SHF.R.U32.HI R2, RZ, 0x17, R41 ;  /* 0x00000017ff027819 */ /* 0x000fe20000011629 */
[----:B------:R-:W-:Y:S01]  /*3000*/  BSSY.RECONVERGENT B0, `(.L_x_97) ;  /* 0x0000062000007945 */ /* 0x000fe20003800200 */
[----:B------:R-:W-:Y:S02]  /*3010*/  SHF.R.U32.HI R39, RZ, 0x17, R0 ;  /* 0x00000017ff277819 */ /* 0x000fe40000011600 */
[----:B------:R-:W-:Y:S02]  /*3020*/  LOP3.LUT R2, R2, 0xff, RZ, 0xc0, !PT ;  /* 0x000000ff02027812 */ /* 0x000fe400078ec0ff */
[----:B------:R-:W-:Y:S02]  /*3030*/  LOP3.LUT R39, R39, 0xff, RZ, 0xc0, !PT ;  /* 0x000000ff27277812 */ /* 0x000fe400078ec0ff */
[----:B------:R-:W-:Y:S02]  /*3040*/  IADD3 R37, PT, PT, R2, -0x1, RZ ;  /* 0xffffffff02257810 */ /* 0x000fe40007ffe0ff */
[----:B------:R-:W-:-:S02]  /*3050*/  IADD3 R38, PT, PT, R39, -0x1, RZ ;  /* 0xffffffff27267810 */ /* 0x000fc40007ffe0ff */
[----:B------:R-:W-:-:S04]  /*3060*/  ISETP.GT.U32.AND P0, PT, R37, 0xfd, PT ;  /* 0x000000fd2500780c */ /* 0x000fc80003f04070 */
[----:B------:R-:W-:-:S13]  /*3070*/  ISETP.GT.U32.OR P0, PT, R38, 0xfd, P0 ;  /* 0x000000fd2600780c */ /* 0x000fda0000704470 */
[----:B------:R-:W-:Y:S01]  /*3080*/  @!P0 MOV R35, RZ ;  /* 0x000000ff00238202 */ /* 0x000fe20000000f00 */
[----:B------:R-:W-:Y:S06]  /*3090*/  @!P0 BRA `(.L_x_98) ;  /* 0x00000000005c8947 */ /* 0x000fec0003800000 */
[----:B------:R-:W-:Y:S02]  /*30a0*/  FSETP.GTU.FTZ.AND P0, PT, |R0|, +INF , PT ;  /* 0x7f8000000000780b */ /* 0x000fe40003f1c200 */
[----:B------:R-:W-:-:S04]  /*30b0*/  FSETP.GTU.FTZ.AND P1, PT, |R41|, +INF , PT ;  /* 0x7f8000002900780b */ /* 0x000fc80003f3c200 */
[----:B------:R-:W-:-:S13]  /*30c0*/  PLOP3.LUT P0, PT, P0, P1, PT, 0xf8, 0x8f ;  /* 0x00000000008f781c */ /* 0x000fda0000703f70 */
[----:B------:R-:W-:Y:S05]  /*30d0*/  @P0 BRA `(.L_x_99) ;  /* 0x00000004004c0947 */ /* 0x000fea0003800000 */
[----:B------:R-:W-:-:S13]  /*30e0*/  LOP3.LUT P0, RZ, R41, 0x7fffffff, R0, 0xc8, !PT ;  /* 0x7fffffff29ff7812 */ /* 0x000fda000780c800 */
[----:B------:R-:W-:Y:S05]  /*30f0*/  @!P0 BRA `(.L_x_100) ;  /* 0x00000004003c8947 */ /* 0x000fea0003800000 */
[C---:B------:R-:W-:Y:S02]  /*3100*/  FSETP.NEU.FTZ.AND P3, PT, |R0|.reuse, +INF , PT ;  /* 0x7f8000000000780b */ /* 0x040fe40003f7d200 */
[----:B------:R-:W-:Y:S02]  /*3110*/  FSETP.NEU.FTZ.AND P1, PT, |R41|, +INF , PT ;  /* 0x7f8000002900780b */ /* 0x000fe40003f3d200 */
[----:B------:R-:W-:-:S11]  /*3120*/  FSETP.NEU.FTZ.AND P0, PT, |R0|, +INF , PT ;  /* 0x7f8000000000780b */ /* 0x000fd60003f1d200 */
[----:B------:R-:W-:Y:S05]  /*3130*/  @!P1 BRA !P3, `(.L_x_100) ;  /* 0x00000004002c9947 */ /* 0x000fea0005800000 */
[----:B------:R-:W-:-:S04]  /*3140*/  LOP3.LUT P3, RZ, R0, 0x7fffffff, RZ, 0xc0, !PT ;  /* 0x7fffffff00ff7812 */ /* 0x000fc8000786c0ff */
[----:B------:R-:W-:-:S13]  /*3150*/  PLOP3.LUT P1, PT, P1, P3, PT, 0x2f, 0xf2 ;  /* 0x0000000000f2781c */ /* 0x000fda0000f26577 */
[----:B------:R-:W-:Y:S05]  /*3160*/  @P1 BRA `(.L_x_101) ;  /* 0x0000000400181947 */ /* 0x000fea0003800000 */
[----:B------:R-:W-:-:S04]  /*3170*/  LOP3.LUT P1, RZ, R41, 0x7fffffff, RZ, 0xc0, !PT ;  /* 0x7fffffff29ff7812 */ /* 0x000fc8000782c0ff */
[----:B------:R-:W-:-:S13]  /*3180*/  PLOP3.LUT P0, PT, P0, P1, PT, 0x2f, 0xf2 ;  /* 0x0000000000f2781c */ /* 0x000fda0000702577 */
[----:B------:R-:W-:Y:S05]  /*3190*/  @P0 BRA `(.L_x_102) ;  /* 0x0000000400000947 */ /* 0x000fea0003800000 */
[----:B------:R-:W-:Y:S02]  /*31a0*/  ISETP.GE.AND P0, PT, R38, RZ, PT ;  /* 0x000000ff2600720c */ /* 0x000fe40003f06270 */
[----:B------:R-:W-:-:S11]  /*31b0*/  ISETP.GE.AND P1, PT, R37, RZ, PT ;  /* 0x000000ff2500720c */ /* 0x000fd60003f26270 */
[----:B------:R-:W-:Y:S01]  /*31c0*/  @P0 MOV R35, RZ ;  /* 0x000000ff00230202 */ /* 0x000fe20000000f00 */
[----:B------:R-:W-:Y:S01]  /*31d0*/  @!P0 FFMA R0, R0, 1.84467440737095516160e+19, RZ ;  /* 0x5f80000000008823 */ /* 0x000fe200000000ff */
[----:B------:R-:W-:Y:S01]  /*31e0*/  @!P0 MOV R35, 0xffffffc0 ;  /* 0xffffffc000238802 */ /* 0x000fe20000000f00 */
[----:B------:R-:W-:-:S03]  /*31f0*/  @!P1 FFMA R41, R41, 1.84467440737095516160e+19, RZ ;  /* 0x5f80000029299823 */ /* 0x000fc600000000ff */
[----:B------:R-:W-:-:S07]  /*3200*/  @!P1 IADD3 R35, PT, PT, R35, 0x40, RZ ;  /* 0x0000004023239810 */ /* 0x000fce0007ffe0ff */
.L_x_98:
[----:B------:R-:W-:Y:S01]  /*3210*/  LEA R38, R2, 0xc0800000, 0x17 ;  /* 0xc080000002267811 */ /* 0x000fe200078eb8ff */
[----:B------:R-:W-:Y:S01]  /*3220*/  BSSY.RECONVERGENT B1, `(.L_x_103) ;  /* 0x0000036000017945 */ /* 0x000fe20003800200 */
[----:B------:R-:W-:Y:S02]  /*3230*/  IADD3 R39, PT, PT, R39, -0x7f, RZ ;  /* 0xffffff8127277810 */ /* 0x000fe40007ffe0ff */
[----:B------:R-:W-:-:S03]  /*3240*/  IADD3 R37, PT, PT, -R38, R41, RZ ;  /* 0x0000002926257210 */ /* 0x000fc60007ffe1ff */
[----:B------:R-:W-:Y:S01]  /*3250*/  IMAD R0, R39, -0x800000, R0 ;  /* 0xff80000027007824 */ /* 0x000fe200078e0200 */
[----:B------:R0:W1:Y:S02]  /*3260*/  MUFU.RCP R38, R37 ;  /* 0x0000002500267308 */ /* 0x0000640000001000 */
[----:B0-----:R-:W-:-:S04]  /*3270*/  FADD.FTZ R37, -R37, -RZ ;  /* 0x800000ff25257221 */ /* 0x001fc80000010100 */
[----:B-1----:R-:W-:-:S04]  /*3280*/  FFMA R41, R38, R37, 1 ;  /* 0x3f80000026297423 */ /* 0x002fc80000000025 */
[----:B------:R-:W-:-:S04]  /*3290*/  FFMA R41, R38, R41, R38 ;  /* 0x0000002926297223 */ /* 0x000fc80000000026 */
[----:B------:R-:W-:-:S04]  /*32a0*/  FFMA R38, R0, R41, RZ ;  /* 0x0000002900267223 */ /* 0x000fc800000000ff */
[----:B------:R-:W-:-:S04]  /*32b0*/  FFMA R40, R37, R38, R0 ;  /* 0x0000002625287223 */ /* 0x000fc80000000000 */
[----:B------:R-:W-:Y:S01]  /*32c0*/  FFMA R40, R41, R40, R38 ;  /* 0x0000002829287223 */ /* 0x000fe20000000026 */
[----:B------:R-:W-:-:S03]  /*32d0*/  IADD3 R38, PT, PT, R39, 0x7f, -R2 ;  /* 0x0000007f27267810 */ /* 0x000fc60007ffe802 */
[----:B------:R-:W-:Y:S01]  /*32e0*/  FFMA R37, R37, R40, R0 ;  /* 0x0000002825257223 */ /* 0x000fe20000000000 */
[----:B------:R-:W-:-:S03]  /*32f0*/  IADD3 R35, PT, PT, R38, R35, RZ ;  /* 0x0000002326237210 */ /* 0x000fc60007ffe0ff */
[----:B------:R-:W-:-:S05]  /*3300*/  FFMA R0, R41, R37, R40 ;  /* 0x0000002529007223 */ /* 0x000fca0000000028 */
[----:B------:R-:W-:-:S04]  /*3310*/  SHF.R.U32.HI R2, RZ, 0x17, R0 ;  /* 0x00000017ff027819 */ /* 0x000fc80000011600 */
[----:B------:R-:W-:-:S04]  /*3320*/  LOP3.LUT R2, R2, 0xff, RZ, 0xc0, !PT ;  /* 0x000000ff02027812 */ /* 0x000fc800078ec0ff */
[----:B------:R-:W-:-:S04]  /*3330*/  IADD3 R2, PT, PT, R2, R35, RZ ;  /* 0x0000002302027210 */ /* 0x000fc80007ffe0ff */
[----:B------:R-:W-:-:S04]  /*3340*/  IADD3 R38, PT, PT, R2, -0x1, RZ ;  /* 0xffffffff02267810 */ /* 0x000fc80007ffe0ff */
[----:B------:R-:W-:-:S13]  /*3350*/  ISETP.GE.U32.AND P0, PT, R38, 0xfe, PT ;  /* 0x000000fe2600780c */ /* 0x000fda0003f06070 */
[----:B------:R-:W-:Y:S05]  /*3360*/  @!P0 BRA `(.L_x_104) ;  /* 0x0000000000808947 */ /* 0x000fea0003800000 */
[----:B------:R-:W-:-:S13]  /*3370*/  ISETP.GT.AND P0, PT, R2, 0xfe, PT ;  /* 0x000000fe0200780c */ /* 0x000fda0003f04270 */
[----:B------:R-:W-:Y:S05]  /*3380*/  @P0 BRA `(.L_x_105) ;  /* 0x00000000006c0947 */ /* 0x000fea0003800000 */
[----:B------:R-:W-:-:S13]  /*3390*/  ISETP.GE.AND P0, PT, R2, 0x1, PT ;  /* 0x000000010200780c */ /* 0x000fda0003f06270 */
[----:B------:R-:W-:Y:S05]  /*33a0*/  @P0 BRA `(.L_x_106) ;  /* 0x0000000000740947 */ /* 0x000fea0003800000 */
[----:B------:R-:W-:Y:S02]  /*33b0*/  ISETP.GE.AND P0, PT, R2, -0x18, PT ;  /* 0xffffffe80200780c */ /* 0x000fe40003f06270 */
[----:B------:R-:W-:-:S11]  /*33c0*/  LOP3.LUT R0, R0, 0x80000000, RZ, 0xc0, !PT ;  /* 0x8000000000007812 */ /* 0x000fd600078ec0ff */
[----:B------:R-:W-:Y:S05]  /*33d0*/  @!P0 BRA `(.L_x_106) ;  /* 0x0000000000688947 */ /* 0x000fea0003800000 */
[CCC-:B------:R-:W-:Y:S01]  /*33e0*/  FFMA.RZ R35, R41.reuse, R37.reuse, R40.reuse ;  /* 0x0000002529237223 */ /* 0x1c0fe2000000c028 */
[CCC-:B------:R-:W-:Y:S01]  /*33f0*/  FFMA.RP R38, R41.reuse, R37.reuse, R40.reuse ;  /* 0x0000002529267223 */ /* 0x1c0fe20000008028 */
[----:B------:R-:W-:Y:S01]  /*3400*/  FFMA.RM R41, R41, R37, R40 ;  /* 0x0000002529297223 */ /* 0x000fe20000004028 */
[C---:B------:R-:W-:Y:S02]  /*3410*/  IADD3 R37, PT, PT, R2.reuse, 0x20, RZ ;  /* 0x0000002002257810 */ /* 0x040fe40007ffe0ff */
[----:B------:R-:W-:Y:S02]  /*3420*/  LOP3.LUT R35, R35, 0x7fffff, RZ, 0xc0, !PT ;  /* 0x007fffff23237812 */ /* 0x000fe400078ec0ff */
[C---:B------:R-:W-:Y:S02]  /*3430*/  ISETP.NE.AND P3, PT, R2.reuse, RZ, PT ;  /* 0x000000ff0200720c */ /* 0x040fe40003f65270 */
[----:B------:R-:W-:Y:S02]  /*3440*/  LOP3.LUT R40, R35, 0x800000, RZ, 0xfc, !PT ;  /* 0x0080000023287812 */ /* 0x000fe400078efcff */
[----:B------:R-:W-:-:S02]  /*3450*/  ISETP.NE.AND P1, PT, R2, RZ, PT ;  /* 0x000000ff0200720c */ /* 0x000fc40003f25270 */
[----:B------:R-:W-:Y:S02]  /*3460*/  IADD3 R2, PT, PT, -R2, RZ, RZ ;  /* 0x000000ff02027210 */ /* 0x000fe40007ffe1ff */
[----:B------:R-:W-:Y:S02]  /*3470*/  SHF.L.U32 R37, R40, R37, RZ ;  /* 0x0000002528257219 */ /* 0x000fe400000006ff */
[----:B------:R-:W-:Y:S02]  /*3480*/  FSETP.NEU.FTZ.AND P0, PT, R38, R41, PT ;  /* 0x000000292600720b */ /* 0x000fe40003f1d000 */
[----:B------:R-:W-:Y:S02]  /*3490*/  SEL R35, R2, RZ, P3 ;  /* 0x000000ff02237207 */ /* 0x000fe40001800000 */
[----:B------:R-:W-:Y:S02]  /*34a0*/  ISETP.NE.AND P1, PT, R37, RZ, P1 ;  /* 0x000000ff2500720c */ /* 0x000fe40000f25270 */
[----:B------:R-:W-:-:S02]  /*34b0*/  SHF.R.U32.HI R37, RZ, R35, R40 ;  /* 0x00000023ff257219 */ /* 0x000fc40000011628 */
[----:B------:R-:W-:Y:S02]  /*34c0*/  PLOP3.LUT P0, PT, P0, P1, PT, 0xf8, 0x8f ;  /* 0x00000000008f781c */ /* 0x000fe40000703f70 */
[----:B------:R-:W-:Y:S02]  /*34d0*/  SHF.R.U32.HI R35, RZ, 0x1, R37 ;  /* 0x00000001ff237819 */ /* 0x000fe40000011625 */
[----:B------:R-:W-:-:S04]  /*34e0*/  SEL R2, RZ, 0x1, !P0 ;  /* 0x00000001ff027807 */ /* 0x000fc80004000000 */
[----:B------:R-:W-:-:S04]  /*34f0*/  LOP3.LUT R2, R2, 0x1, R35, 0xf8, !PT ;  /* 0x0000000102027812 */ /* 0x000fc800078ef823 */
[----:B------:R-:W-:-:S04]  /*3500*/  LOP3.LUT R2, R2, R37, RZ, 0xc0, !PT ;  /* 0x0000002502027212 */ /* 0x000fc800078ec0ff */
[----:B------:R-:W-:-:S04]  /*3510*/  IADD3 R35, PT, PT, R35, R2, RZ ;  /* 0x0000000223237210 */ /* 0x000fc80007ffe0ff */
[----:B------:R-:W-:Y:S01]  /*3520*/  LOP3.LUT R0, R35, R0, RZ, 0xfc, !PT ;  /* 0x0000000023007212 */ /* 0x000fe200078efcff */
[----:B------:R-:W-:Y:S06]  /*3530*/  BRA `(.L_x_106) ;  /* 0x0000000000107947 */ /* 0x000fec0003800000 */
.L_x_105:
[----:B------:R-:W-:-:S04]  /*3540*/  LOP3.LUT R0, R0, 0x80000000, RZ, 0xc0, !PT ;  /* 0x8000000000007812 */ /* 0x000fc800078ec0ff */
[----:B------:R-:W-:Y:S01]  /*3550*/  LOP3.LUT R0, R0, 0x7f800000, RZ, 0xfc, !PT ;  /* 0x7f80000000007812 */ /* 0x000fe200078efcff */
[----:B------:R-:W-:Y:S06]  /*3560*/  BRA `(.L_x_106) ;  /* 0x0000000000047947 */ /* 0x000fec0003800000 */
.L_x_104:
[----:B------:R-:W-:-:S07]  /*3570*/  LEA R0, R35, R0, 0x17 ;  /* 0x0000000023007211 */ /* 0x000fce00078eb8ff */
.L_x_106:
[----:B------:R-:W-:Y:S05]  /*3580*/  BSYNC.RECONVERGENT B1 ;  /* 0x0000000000017941 */ /* 0x000fea0003800200 */
.L_x_103:
[----:B------:R-:W-:Y:S05]  /*3590*/  BRA `(.L_x_107) ;  /* 0x0000000000207947 */ /* 0x000fea0003800000 */
.L_x_102:
[----:B------:R-:W-:-:S04]  /*35a0*/  LOP3.LUT R0, R41, 0x80000000, R0, 0x48, !PT ;  /* 0x8000000029007812 */ /* 0x000fc800078e4800 */
[----:B------:R-:W-:Y:S01]  /*35b0*/  LOP3.LUT R0, R0, 0x7f800000, RZ, 0xfc, !PT ;  /* 0x7f80000000007812 */ /* 0x000fe200078efcff */
[----:B------:R-:W-:Y:S06]  /*35c0*/  BRA `(.L_x_107) ;  /* 0x0000000000147947 */ /* 0x000fec0003800000 */
.L_x_101:
[----:B------:R-:W-:Y:S01]  /*35d0*/  LOP3.LUT R0, R41, 0x80000000, R0, 0x48, !PT ;  /* 0x8000000029007812 */ /* 0x000fe200078e4800 */
[----:B------:R-:W-:Y:S06]  /*35e0*/  BRA `(.L_x_107) ;  /* 0x00000000000c7947 */ /* 0x000fec0003800000 */
.L_x_100:
[----:B------:R-:W0:Y:S01]  /*35f0*/  MUFU.RSQ R0, -QNAN ;  /* 0xffc0000000007908 */ /* 0x000e220000001400 */
[----:B------:R-:W-:Y:S05]  /*3600*/  BRA `(.L_x_107) ;  /* 0x0000000000047947 */ /* 0x000fea0003800000 */
.L_x_99:
[----:B------:R-:W-:-:S07]  /*3610*/  FADD.FTZ R0, R0, R41 ;  /* 0x0000002900007221 */ /* 0x000fce0000010000 */
.L_x_107:
[----:B------:R-:W-:Y:S05]  /*3620*/  BSYNC.RECONVERGENT B0 ;  /* 0x0000000000007941 */ /* 0x000fea0003800200 */
.L_x_97:
[----:B------:R-:W-:-:S04]  /*3630*/  HFMA2 R37, -RZ, RZ, 0, 0 ;  /* 0x00000000ff257431 */ /* 0x000fc800000001ff */
[----:B0-----:R-:W-:Y:S05]  /*3640*/  RET.REL.NODEC R36 `(_Z11PDE_diff_k4iffffffPA64_A256_f) ;  /* 0xffffffc8246c7950 */ /* 0x001fea0003c3ffff */
.L_x_108:
        /* <DEDUP_REMOVED lines=11> */
.L_x_213:


//--------------------- .text._Z11PDE_diff_k3iffffffPA64_A256_f --------------------------
	.section	.text._Z11PDE_diff_k3iffffffPA64_A256_f,"ax",@progbits
	.align	128
        .global         _Z11PDE_diff_k3iffffffPA64_A256_f
        .type           _Z11PDE_diff_k3iffffffPA64_A256_f,@function
        .size           _Z11PDE_diff_k3iffffffPA64_A256_f,(.L_x_214 - _Z11PDE_diff_k3iffffffPA64_A256_f)
        .other          _Z11PDE_diff_k3iffffffPA64_A256_f,@"STO_CUDA_ENTRY STV_DEFAULT"
_Z11PDE_diff_k3iffffffPA64_A256_f:
.text._Z11PDE_diff_k3iffffffPA64_A256_f:
[----:B------:R-:W-:Y:S01]  /*0000*/  LDC R1, c[0x0][0x37c] ;  /* 0x0000df00ff017b82 */ /* 0x000fe20000000800 */
[----:B------:R-:W0:Y:S07]  /*0010*/  S2R R7, SR_CTAID.X ;  /* 0x0000000000077919 */ /* 0x000e2e0000002500 */
[----:B------:R-:W0:Y:S01]  /*0020*/  LDC.64 R22, c[0x0][0x3a0] ;  /* 0x0000e800ff167b82 */ /* 0x000e220000000a00 */
[----:B------:R-:W1:Y:S01]  /*0030*/  LDCU.64 UR10, c[0x0][0x358] ;  /* 0x00006b00ff0a77ac */ /* 0x000e620008000a00 */
[----:B------:R-:W2:Y:S01]  /*0040*/  S2R R18, SR_TID.X ;  /* 0x0000000000127919 */ /* 0x000ea20000002100 */
[----:B------:R-:W3:Y:S01]  /*0050*/  LDCU UR4, c[0x0][0x38c] ;  /* 0x00007180ff0477ac */ /* 0x000ee20008000800 */
[----:B------:R-:W4:Y:S04]  /*0060*/  S2R R6, SR_CgaCtaId ;  /* 0x0000000000067919 */ /* 0x000f280000008800 */
[----:B------:R-:W3:Y:S01]  /*0070*/  LDC R9, c[0x0][0x398] ;  /* 0x0000e600ff097b82 */ /* 0x000ee20000000800 */
[----:B0-----:R-:W-:-:S04]  /*0080*/  IMAD.WIDE.U32 R22, R7, 0x400, R22 ;  /* 0x0000040007167825 */ /* 0x001fc800078e0016 */
[----:B--2---:R-:W-:-:S05]  /*0090*/  IMAD.WIDE.U32 R22, R18, 0x4, R22 ;  /* 0x0000000412167825 */ /* 0x004fca00078e0016 */
[----:B-1----:R-:W2:Y:S01]  /*00a0*/  LDG.E R4, desc[UR10][R22.64] ;  /* 0x0000000a16047981 */ /* 0x002ea2000c1e1900 */
[----:B------:R-:W-:Y:S01]  /*00b0*/  ISETP.NE.AND P0, PT, R18, RZ, PT ;  /* 0x000000ff1200720c */ /* 0x000fe20003f05270 */
[----:B------:R-:W-:Y:S01]  /*00c0*/  BSSY.RECONVERGENT B0, `(.L_x_109) ;  /* 0x0000010000007945 */ /* 0x000fe20003800200 */
[----:B------:R-:W-:Y:S02]  /*00d0*/  MOV R5, 0x400 ;  /* 0x0000040000057802 */ /* 0x000fe40000000f00 */
[----:B------:R-:W-:Y:S02]  /*00e0*/  I2FP.F32.U32 R0, R7 ;  /* 0x0000000700007245 */ /* 0x000fe40000201000 */
[----:B------:R-:W-:-:S03]  /*00f0*/  IADD3 R3, PT, PT, R5, 0x1000, RZ ;  /* 0x0000100005037810 */ /* 0x000fc60007ffe0ff */
[----:B---3--:R-:W-:Y:S01]  /*0100*/  FFMA R2, R0, UR4, R9 ;  /* 0x0000000400027c23 */ /* 0x008fe20008000009 */
[----:B----4-:R-:W-:-:S03]  /*0110*/  LEA R3, R6, R3, 0x18 ;  /* 0x0000000306037211 */ /* 0x010fc600078ec0ff */
[----:B------:R-:W0:Y:S01]  /*0120*/  @!P0 LDC R8, c[0x0][0x390] ;  /* 0x0000e400ff088b82 */ /* 0x000e220000000800 */
[----:B------:R-:W-:Y:S02]  /*0130*/  LEA R17, R18, R3, 0x2 ;  /* 0x0000000312117211 */ /* 0x000fe400078e10ff */
[----:B------:R-:W-:-:S03]  /*0140*/  @!P0 LEA R7, R6, R5, 0x18 ;  /* 0x0000000506078211 */ /* 0x000fc600078ec0ff */
[----:B--2---:R1:W-:Y:S04]  /*0150*/  STS [R17], R4 ;  /* 0x0000000411007388 */ /* 0x0043e80000000800 */
[----:B0-----:R1:W-:Y:S01]  /*0160*/  @!P0 STS [R7+0x1000], R8 ;  /* 0x0010000807008388 */ /* 0x0013e20000000800 */
[----:B------:R-:W-:Y:S05]  /*0170*/  @!P0 BRA `(.L_x_110) ;  /* 0x0000000000108947 */ /* 0x000fea0003800000 */
[----:B------:R-:W-:-:S13]  /*0180*/  ISETP.NE.AND P0, PT, R18, 0xff, PT ;  /* 0x000000ff1200780c */ /* 0x000fda0003f05270 */
[----:B------:R-:W0:Y:S01]  /*0190*/  @!P0 LDC R0, c[0x0][0x394] ;  /* 0x0000e500ff008b82 */ /* 0x000e220000000800 */
[----:B------:R-:W-:-:S05]  /*01a0*/  @!P0 LEA R5, R6, R5, 0x18 ;  /* 0x0000000506058211 */ /* 0x000fca00078ec0ff */
[----:B0-----:R0:W-:Y:S02]  /*01b0*/  @!P0 STS [R5+0x13fc], R0 ;  /* 0x0013fc0005008388 */ /* 0x0011e40000000800 */
.L_x_110:
[----:B------:R-:W-:Y:S05]  /*01c0*/  BSYNC.RECONVERGENT B0 ;  /* 0x0000000000007941 */ /* 0x000fea0003800200 */
.L_x_109:
[----:B------:R-:W2:Y:S02]  /*01d0*/  LDCU UR4, c[0x0][0x380] ;  /* 0x00007000ff0477ac */ /* 0x000ea40008000800 */
[----:B--2---:R-:W-:Y:S01]  /*01e0*/  UISETP.GE.AND UP0, UPT, UR4, 0x1, UPT ;  /* 0x000000010400788c */ /* 0x004fe2000bf06270 */
[----:B------:R-:W-:Y:S08]  /*01f0*/  BAR.SYNC.DEFER_BLOCKING 0x0 ;  /* 0x0000000000007b1d */ /* 0x000ff00000010000 */
[----:B------:R-:W-:Y:S05]  /*0200*/  BRA.U !UP0, `(.L_x_111) ;  /* 0x0000001908787547 */ /* 0x000fea000b800000 */
[----:B------:R-:W2:Y:S01]  /*0210*/  LDC R36, c[0x0][0x388] ;  /* 0x0000e200ff247b82 */ /* 0x000ea20000000800 */
[----:B------:R-:W3:Y:S01]  /*0220*/  LDCU UR4, c[0x0][0x384] ;  /* 0x00007080ff0477ac */ /* 0x000ee20008000800 */
[CC--:B0-----:R-:W-:Y:S01]  /*0230*/  FMUL R0, R2.reuse, -R2.reuse ;  /* 0x8000000202007220 */ /* 0x0c1fe20000400000 */
[----:B------:R-:W-:-:S03]  /*0240*/  FMUL R2, R2, R2 ;  /* 0x0000000202027220 */ /* 0x000fc60000400000 */
[----:B---3--:R-:W-:Y:S01]  /*0250*/  FMUL R0, R0, UR4 ;  /* 0x0000000400007c20 */ /* 0x008fe20008400000 */
[----:B--2---:R-:W-:-:S04]  /*0260*/  FADD R5, R36, R36 ;  /* 0x0000002424057221 */ /* 0x004fc80000000000 */
[----:B------:R-:W-:-:S04]  /*0270*/  FMUL R36, R5, R36 ;  /* 0x0000002405247220 */ /* 0x000fc80000400000 */
[----:B-1----:R-:W0:Y:S08]  /*0280*/  MUFU.RCP R7, R36 ;  /* 0x0000002400077308 */ /* 0x002e300000001000 */
[----:B------:R-:W1:Y:S01]  /*0290*/  FCHK P0, R0, R36 ;  /* 0x0000002400007302 */ /* 0x000e620000000000 */
[----:B0-----:R-:W-:-:S04]  /*02a0*/  FFMA R4, -R36, R7, 1 ;  /* 0x3f80000024047423 */ /* 0x001fc80000000107 */
[----:B------:R-:W-:-:S04]  /*02b0*/  FFMA R7, R7, R4, R7 ;  /* 0x0000000407077223 */ /* 0x000fc80000000007 */
[----:B------:R-:W-:-:S04]  /*02c0*/  FFMA R4, R0, R7, RZ ;  /* 0x0000000700047223 */ /* 0x000fc800000000ff */
[----:B------:R-:W-:-:S04]  /*02d0*/  FFMA R6, -R36, R4, R0 ;  /* 0x0000000424067223 */ /* 0x000fc80000000100 */
[----:B------:R-:W-:Y:S01]  /*02e0*/  FFMA R4, R7, R6, R4 ;  /* 0x0000000607047223 */ /* 0x000fe20000000004 */
[----:B-1----:R-:W-:Y:S06]  /*02f0*/  @!P0 BRA `(.L_x_112) ;  /* 0x00000000000c8947 */ /* 0x002fec0003800000 */
[----:B------:R-:W-:-:S07]  /*0300*/  MOV R20, 0x320 ;  /* 0x0000032000147802 */ /* 0x000fce0000000f00 */
[----:B------:R-:W-:Y:S05]  /*0310*/  CALL.REL.NOINC `($__internal_1_$__cuda_sm3x_div_rn_noftz_f32_slowpath) ;  /* 0x0000001800447944 */ /* 0x000fea0003c00000 */
[----:B------:R-:W-:-:S07]  /*0320*/  IMAD.MOV.U32 R4, RZ, RZ, R0 ;  /* 0x000000ffff047224 */ /* 0x000fce00078e0000 */
.L_x_112:
[----:B------:R-:W0:Y:S01]  /*0330*/  LDCU UR4, c[0x0][0x384] ;  /* 0x00007080ff0477ac */ /* 0x000e220008000800 */
[----:B------:R-:W-:Y:S01]  /*0340*/  HFMA2 R7, -RZ, RZ, 1.75, 0 ;  /* 0x3f000000ff077431 */ /* 0x000fe200000001ff */
[----:B------:R-:W1:Y:S04]  /*0350*/  MUFU.RCP R6, R5 ;  /* 0x0000000500067308 */ /* 0x000e680000001000 */
[----:B------:R-:W-:-:S04]  /*0360*/  FFMA R0, R2, -R7, 0.10000000149011611938 ;  /* 0x3dcccccd02007423 */ /* 0x000fc80000000807 */
        /* <DEDUP_REMOVED lines=10> */
[----:B------:R-:W-:Y:S05]  /*0410*/  CALL.REL.NOINC `($__internal_1_$__cuda_sm3x_div_rn_noftz_f32_slowpath) ;  /* 0x0000001800047944 */ /* 0x000fea0003c00000 */
[----:B------:R-:W-:-:S07]  /*0420*/  IMAD.MOV.U32 R7, RZ, RZ, R0 ;  /* 0x000000ffff077224 */ /* 0x000fce00078e0000 */
.L_x_113:
[----:B------:R-:W0:Y:S01]  /*0430*/  LDC R36, c[0x0][0x388] ;  /* 0x0000e200ff247b82 */ /* 0x000e220000000800 */
[C---:B------:R-:W-:Y:S01]  /*0440*/  LOP3.LUT R0, R18.reuse, 0x1, RZ, 0xc0, !PT ;  /* 0x0000000112007812 */ /* 0x040fe200078ec0ff */
[----:B------:R-:W1:Y:S01]  /*0450*/  LDCU UR4, c[0x0][0x384] ;  /* 0x00007080ff0477ac */ /* 0x000e620008000800 */
[----:B------:R-:W-:Y:S01]  /*0460*/  ISETP.NE.AND P2, PT, R18, 0xff, PT ;  /* 0x000000ff1200780c */ /* 0x000fe20003f45270 */
[C-C-:B------:R-:W-:Y:S01]  /*0470*/  FADD R5, R7.reuse, R4.reuse ;  /* 0x0000000407057221 */ /* 0x140fe20000000000 */
[----:B------:R-:W-:Y:S01]  /*0480*/  ISETP.NE.U32.AND P0, PT, R0, 0x1, PT ;  /* 0x000000010000780c */ /* 0x000fe20003f05070 */
[----:B------:R-:W-:Y:S01]  /*0490*/  FADD R4, -R7, R4 ;  /* 0x0000000407047221 */ /* 0x000fe20000000100 */
[----:B------:R-:W-:Y:S01]  /*04a0*/  SHF.R.U32.HI R0, RZ, 0x1, R18 ;  /* 0x00000001ff007819 */ /* 0x000fe20000011612 */
[----:B------:R-:W2:Y:S01]  /*04b0*/  S2UR UR8, SR_CgaCtaId ;  /* 0x00000000000879c3 */ /* 0x000ea20000008800 */
[----:B------:R-:W-:Y:S01]  /*04c0*/  ISETP.NE.AND P1, PT, R18, RZ, PT ;  /* 0x000000ff1200720c */ /* 0x000fe20003f25270 */
[----:B------:R-:W-:Y:S01]  /*04d0*/  UMOV UR7, 0x400 ;  /* 0x0000040000077882 */ /* 0x000fe20000000000 */
[----:B------:R-:W-:Y:S01]  /*04e0*/  IADD3 R6, PT, PT, R0, 0x80, RZ ;  /* 0x0000008000067810 */ /* 0x000fe20007ffe0ff */
[----:B------:R-:W-:Y:S01]  /*04f0*/  UIADD3 UR5, UPT, UPT, UR7, 0x800, URZ ;  /* 0x0000080007057890 */ /* 0x000fe2000fffe0ff */
[----:B------:R-:W-:Y:S01]  /*0500*/  FSEL R15, RZ, 1, !P2 ;  /* 0x3f800000ff0f7808 */ /* 0x000fe20005000000 */
[----:B------:R-:W-:Y:S01]  /*0510*/  UIADD3 UR6, UPT, UPT, UR7, 0xc00, URZ ;  /* 0x00000c0007067890 */ /* 0x000fe2000fffe0ff */
[----:B------:R-:W-:-:S03]  /*0520*/  FSEL R16, RZ, 1, !P1 ;  /* 0x3f800000ff107808 */ /* 0x000fc60004800000 */
[----:B------:R-:W-:Y:S01]  /*0530*/  @P0 IADD3 R6, PT, PT, R0, RZ, RZ ;  /* 0x000000ff00060210 */ /* 0x000fe20007ffe0ff */
[----:B------:R-:W-:Y:S01]  /*0540*/  FFMA R15, R15, R4, RZ ;  /* 0x000000040f0f7223 */ /* 0x000fe200000000ff */
[----:B------:R-:W-:Y:S01]  /*0550*/  ISETP.GE.U32.AND P0, PT, R18, 0xff, PT ;  /* 0x000000ff1200780c */ /* 0x000fe20003f06070 */
[----:B-1----:R-:W-:Y:S01]  /*0560*/  FMUL R0, R2, UR4 ;  /* 0x0000000402007c20 */ /* 0x002fe20008400000 */
[----:B------:R-:W-:Y:S01]  /*0570*/  VIADD R2, R18, 0x1 ;  /* 0x0000000112027836 */ /* 0x000fe20000000000 */
[----:B------:R-:W-:Y:S01]  /*0580*/  UIADD3 UR4, UPT, UPT, UR7, 0x400, URZ ;  /* 0x0000040007047890 */ /* 0x000fe2000fffe0ff */
[----:B0-----:R-:W-:Y:S01]  /*0590*/  FMUL R36, R36, R36 ;  /* 0x0000002424247220 */ /* 0x001fe20000400000 */
[----:B------:R-:W-:Y:S01]  /*05a0*/  FFMA R16, R16, R5, RZ ;  /* 0x0000000510107223 */ /* 0x000fe200000000ff */
[----:B------:R-:W-:Y:S02]  /*05b0*/  LEA R10, R6, R3, 0x2 ;  /* 0x00000003060a7211 */ /* 0x000fe400078e10ff */
[----:B------:R-:W0:Y:S01]  /*05c0*/  MUFU.RCP R9, R36 ;  /* 0x0000002400097308 */ /* 0x000e220000001000 */
[----:B------:R-:W-:Y:S01]  /*05d0*/  SEL R2, R2, RZ, !P0 ;  /* 0x000000ff02027207 */ /* 0x000fe20004000000 */
[----:B--2---:R-:W-:-:S03]  /*05e0*/  ULEA UR7, UR8, UR7, 0x18 ;  /* 0x0000000708077291 */ /* 0x004fc6000f8ec0ff */
[C---:B------:R-:W-:Y:S01]  /*05f0*/  LEA R13, R2.reuse, R3, 0x2 ;  /* 0x00000003020d7211 */ /* 0x040fe200078e10ff */
[----:B------:R-:W-:Y:S02]  /*0600*/  ULEA UR4, UR8, UR4, 0x18 ;  /* 0x0000000408047291 */ /* 0x000fe4000f8ec0ff */
[----:B------:R-:W1:Y:S01]  /*0610*/  FCHK P0, R0, R36 ;  /* 0x0000002400007302 */ /* 0x000e620000000000 */
[----:B------:R-:W-:Y:S01]  /*0620*/  ULEA UR5, UR8, UR5, 0x18 ;  /* 0x0000000508057291 */ /* 0x000fe2000f8ec0ff */
[C---:B------:R-:W-:Y:S01]  /*0630*/  LEA R14, R2.reuse, UR7, 0x2 ;  /* 0x00000007020e7c11 */ /* 0x040fe2000f8e10ff */
[----:B------:R-:W-:Y:S01]  /*0640*/  ULEA UR6, UR8, UR6, 0x18 ;  /* 0x0000000608067291 */ /* 0x000fe2000f8ec0ff */
[----:B------:R-:W-:-:S03]  /*0650*/  LEA R11, R2, UR4, 0x2 ;  /* 0x00000004020b7c11 */ /* 0x000fc6000f8e10ff */
[----:B------:R-:W-:Y:S01]  /*0660*/  LEA R7, R6, UR5, 0x2 ;  /* 0x0000000506077c11 */ /* 0x000fe2000f8e10ff */
[----:B0-----:R-:W-:Y:S01]  /*0670*/  FFMA R8, -R36, R9, 1 ;  /* 0x3f80000024087423 */ /* 0x001fe20000000109 */
[----:B------:R-:W-:Y:S02]  /*0680*/  LEA R12, R2, UR5, 0x2 ;  /* 0x00000005020c7c11 */ /* 0x000fe4000f8e10ff */
[----:B------:R-:W-:Y:S01]  /*0690*/  LEA R3, R18, UR6, 0x2 ;  /* 0x0000000612037c11 */ /* 0x000fe2000f8e10ff */
[----:B------:R-:W-:Y:S01]  /*06a0*/  FFMA R9, R9, R8, R9 ;  /* 0x0000000809097223 */ /* 0x000fe20000000009 */
[----:B------:R-:W-:-:S03]  /*06b0*/  LEA R8, R6, UR4, 0x2 ;  /* 0x0000000406087c11 */ /* 0x000fc6000f8e10ff */
[----:B------:R-:W-:-:S04]  /*06c0*/  FFMA R4, R0, R9, RZ ;  /* 0x0000000900047223 */ /* 0x000fc800000000ff */
[----:B------:R-:W-:-:S04]  /*06d0*/  FFMA R5, -R36, R4, R0 ;  /* 0x0000000424057223 */ /* 0x000fc80000000100 */
[----:B------:R-:W-:Y:S01]  /*06e0*/  FFMA R19, R9, R5, R4 ;  /* 0x0000000509137223 */ /* 0x000fe20000000004 */
[C---:B------:R-:W-:Y:S02]  /*06f0*/  LEA R9, R6.reuse, UR7, 0x2 ;  /* 0x0000000706097c11 */ /* 0x040fe4000f8e10ff */
[----:B------:R-:W-:Y:S02]  /*0700*/  LEA R6, R6, UR6, 0x2 ;  /* 0x0000000606067c11 */ /* 0x000fe4000f8e10ff */
[C---:B------:R-:W-:Y:S02]  /*0710*/  LEA R5, R18.reuse, UR4, 0x2 ;  /* 0x0000000412057c11 */ /* 0x040fe4000f8e10ff */
[----:B------:R-:W-:Y:S01]  /*0720*/  LEA R4, R18, UR5, 0x2 ;  /* 0x0000000512047c11 */ /* 0x000fe2000f8e10ff */
[----:B-1----:R-:W-:Y:S06]  /*0730*/  @!P0 BRA `(.L_x_114) ;  /* 0x00000000000c8947 */ /* 0x002fec0003800000 */
[----:B------:R-:W-:-:S07]  /*0740*/  MOV R20, 0x760 ;  /* 0x0000076000147802 */ /* 0x000fce0000000f00 */
[----:B------:R-:W-:Y:S05]  /*0750*/  CALL.REL.NOINC `($__internal_1_$__cuda_sm3x_div_rn_noftz_f32_slowpath) ;  /* 0x0000001400347944 */ /* 0x000fea0003c00000 */
[----:B------:R-:W-:-:S07]  /*0760*/  IMAD.MOV.U32 R19, RZ, RZ, R0 ;  /* 0x000000ffff137224 */ /* 0x000fce00078e0000 */
.L_x_114:
[----:B------:R-:W-:Y:S01]  /*0770*/  FADD R2, R19, 1 ;  /* 0x3f80000013027421 */ /* 0x000fe20000000000 */
[----:B------:R-:W-:-:S06]  /*0780*/  UMOV UR4, URZ ;  /* 0x000000ff00047c82 */ /* 0x000fcc0008000000 */
.L_x_153:
[----:B0-----:R-:W0:Y:S01]  /*0790*/  S2UR UR6, SR_CgaCtaId ;  /* 0x00000000000679c3 */ /* 0x001e220000008800 */
[----:B------:R-:W-:Y:S01]  /*07a0*/  UMOV UR5, 0x400 ;  /* 0x0000040000057882 */ /* 0x000fe20000000000 */
[----:B------:R-:W-:Y:S02]  /*07b0*/  UIADD3 UR4, UPT, UPT, UR4, 0x1, URZ ;  /* 0x0000000104047890 */ /* 0x000fe4000fffe0ff */
[----:B0-----:R-:W-:-:S06]  /*07c0*/  ULEA UR5, UR6, UR5, 0x18 ;  /* 0x0000000506057291 */ /* 0x001fcc000f8ec0ff */
[----:B-1----:R-:W-:-:S05]  /*07d0*/  LEA R19, R18, UR5, 0x2 ;  /* 0x0000000512137c11 */ /* 0x002fca000f8e10ff */
[----:B------:R0:W-:Y:S01]  /*07e0*/  STS [R19], R16 ;  /* 0x0000001013007388 */ /* 0x0001e20000000800 */
[----:B------:R-:W1:Y:S03]  /*07f0*/  LDCU UR5, c[0x0][0x380] ;  /* 0x00007000ff0577ac */ /* 0x000e660008000800 */
[----:B------:R0:W-:Y:S04]  /*0800*/  STS [R5], R2 ;  /* 0x0000000205007388 */ /* 0x0001e80000000800 */
[----:B------:R0:W-:Y:S04]  /*0810*/  STS [R4], R15 ;  /* 0x0000000f04007388 */ /* 0x0001e80000000800 */
[----:B------:R0:W-:Y:S01]  /*0820*/  STS [R3], R18 ;  /* 0x0000001203007388 */ /* 0x0001e20000000800 */
[----:B-1----:R-:W-:-:S03]  /*0830*/  UISETP.NE.AND UP1, UPT, UR4, UR5, UPT ;  /* 0x000000050400728c */ /* 0x002fc6000bf25270 */
[----:B------:R-:W-:Y:S01]  /*0840*/  UMOV UR5, URZ ;  /* 0x000000ff00057c82 */ /* 0x000fe20008000000 */
[----:B0-----:R-:W-:Y:S07]  /*0850*/  BAR.SYNC.DEFER_BLOCKING 0x0 ;  /* 0x0000000000007b1d */ /* 0x001fee0000010000 */
.L_x_148:
[----:B0-----:R-:W0:Y:S01]  /*0860*/  S2UR UR9, SR_CgaCtaId ;  /* 0x00000000000979c3 */ /* 0x001e220000008800 */
[----:B------:R-:W-:Y:S01]  /*0870*/  UMOV UR8, 0x400 ;  /* 0x0000040000087882 */ /* 0x000fe20000000000 */
[----:B------:R-:W-:Y:S01]  /*0880*/  LDS R39, [R3] ;  /* 0x0000000003277984 */ /* 0x000fe20000000800 */
[----:B------:R-:W-:Y:S03]  /*0890*/  BSSY.RECONVERGENT B2, `(.L_x_115) ;  /* 0x0000056000027945 */ /* 0x000fe60003800200 */
[----:B------:R-:W-:Y:S04]  /*08a0*/  LDS R40, [R5] ;  /* 0x0000000005287984 */ /* 0x000fe80000000800 */
[----:B------:R-:W-:Y:S04]  /*08b0*/  LDS R38, [R4] ;  /* 0x0000000004267984 */ /* 0x000fe80000000800 */
[----:B------:R-:W-:Y:S01]  /*08c0*/  LDS R37, [R17] ;  /* 0x0000000011257984 */ /* 0x000fe20000000800 */
[----:B0-----:R-:W-:-:S06]  /*08d0*/  ULEA UR12, UR9, UR8, 0x18 ;  /* 0x00000008090c7291 */ /* 0x001fcc000f8ec0ff */
[----:B------:R-:W-:-:S06]  /*08e0*/  LEA R29, R18, UR12, 0x2 ;  /* 0x0000000c121d7c11 */ /* 0x000fcc000f8e10ff */
[----:B------:R-:W0:Y:S02]  /*08f0*/  LDS R29, [R29] ;  /* 0x000000001d1d7984 */ /* 0x000e240000000800 */
[----:B0-----:R-:W-:-:S13]  /*0900*/  FSETP.GT.AND P0, PT, |R29|, 1.0000000116860974231e-07, PT ;  /* 0x33d6bf951d00780b */ /* 0x001fda0003f04200 */
[----:B------:R-:W-:Y:S05]  /*0910*/  @!P0 BRA `(.L_x_116) ;  /* 0x0000000400348947 */ /* 0x000fea0003800000 */
[----:B------:R-:W-:Y:S01]  /*0920*/  UIADD3 UR6, UPT, UPT, UR8, 0x400, URZ ;  /* 0x0000040008067890 */ /* 0x000fe2000fffe0ff */
[----:B------:R-:W-:Y:S01]  /*0930*/  VIMNMX.U32 R0, PT, PT, R18, 0x1, !PT ;  /* 0x0000000112007848 */ /* 0x000fe20007fe0000 */
[----:B------:R-:W-:Y:S01]  /*0940*/  UIADD3 UR7, UPT, UPT, UR8, 0x1000, URZ ;  /* 0x0000100008077890 */ /* 0x000fe2000fffe0ff */
[----:B------:R-:W-:Y:S01]  /*0950*/  BSSY.RECONVERGENT B3, `(.L_x_117) ;  /* 0x0000017000037945 */ /* 0x000fe20003800200 */
[----:B------:R-:W-:Y:S01]  /*0960*/  ULEA UR6, UR9, UR6, 0x18 ;  /* 0x0000000609067291 */ /* 0x000fe2000f8ec0ff */
[----:B------:R-:W-:Y:S01]  /*0970*/  LEA R19, R0, 0xfffffffc, 0x2 ;  /* 0xfffffffc00137811 */ /* 0x000fe200078e10ff */
[----:B------:R-:W-:Y:S01]  /*0980*/  FMUL R0, R29, R38 ;  /* 0x000000261d007220 */ /* 0x000fe20000400000 */
[----:B------:R-:W-:-:S03]  /*0990*/  ULEA UR7, UR9, UR7, 0x18 ;  /* 0x0000000709077291 */ /* 0x000fc6000f8ec0ff */
[----:B------:R-:W-:Y:S04]  /*09a0*/  LDS R25, [R19+UR12] ;  /* 0x0000000c13197984 */ /* 0x000fe80008000800 */
[----:B------:R-:W0:Y:S01]  /*09b0*/  LDS R27, [R19+UR6] ;  /* 0x00000006131b7984 */ /* 0x000e220008000800 */
[----:B------:R-:W-:-:S03]  /*09c0*/  UIADD3 UR6, UPT, UPT, UR8, 0x800, URZ ;  /* 0x0000080008067890 */ /* 0x000fc6000fffe0ff */
[----:B------:R1:W2:Y:S01]  /*09d0*/  LDS R24, [R19+UR7] ;  /* 0x0000000713187984 */ /* 0x0002a20008000800 */
[----:B------:R-:W-:-:S09]  /*09e0*/  ULEA UR6, UR9, UR6, 0x18 ;  /* 0x0000000609067291 */ /* 0x000fd2000f8ec0ff */
[----:B------:R1:W3:Y:S01]  /*09f0*/  LDS R26, [R19+UR6] ;  /* 0x00000006131a7984 */ /* 0x0002e20008000800 */
[----:B0-----:R-:W0:Y:S08]  /*0a00*/  MUFU.RCP R20, R27 ;  /* 0x0000001b00147308 */ /* 0x001e300000001000 */
[----:B------:R-:W4:Y:S01]  /*0a10*/  FCHK P0, R0, R27 ;  /* 0x0000001b00007302 */ /* 0x000f220000000000 */
[----:B0-----:R-:W-:-:S04]  /*0a20*/  FFMA R21, -R27, R20, 1 ;  /* 0x3f8000001b157423 */ /* 0x001fc80000000114 */
[----:B------:R-:W-:-:S04]  /*0a30*/  FFMA R21, R20, R21, R20 ;  /* 0x0000001514157223 */ /* 0x000fc80000000014 */
[----:B------:R-:W-:-:S04]  /*0a40*/  FFMA R20, R0, R21, RZ ;  /* 0x0000001500147223 */ /* 0x000fc800000000ff */
[----:B------:R-:W-:-:S04]  /*0a50*/  FFMA R28, -R27, R20, R0 ;  /* 0x000000141b1c7223 */ /* 0x000fc80000000100 */
[----:B------:R-:W-:Y:S01]  /*0a60*/  FFMA R21, R21, R28, R20 ;  /* 0x0000001c15157223 */ /* 0x000fe20000000014 */
[----:B-1234-:R-:W-:Y:S06]  /*0a70*/  @!P0 BRA `(.L_x_118) ;  /* 0x0000000000108947 */ /* 0x01efec0003800000 */
[----:B------:R-:W-:Y:S02]  /*0a80*/  MOV R36, R27 ;  /* 0x0000001b00247202 */ /* 0x000fe40000000f00 */
[----:B------:R-:W-:-:S07]  /*0a90*/  MOV R20, 0xab0 ;  /* 0x00000ab000147802 */ /* 0x000fce0000000f00 */
[----:B------:R-:W-:Y:S05]  /*0aa0*/  CALL.REL.NOINC `($__internal_1_$__cuda_sm3x_div_rn_noftz_f32_slowpath) ;  /* 0x0000001000607944 */ /* 0x000fea0003c00000 */
[----:B------:R-:W-:-:S07]  /*0ab0*/  MOV R21, R0 ;  /* 0x0000000000157202 */ /* 0x000fce0000000f00 */
.L_x_118:
[----:B------:R-:W-:Y:S05]  /*0ac0*/  BSYNC.RECONVERGENT B3 ;  /* 0x0000000000037941 */ /* 0x000fea0003800200 */
.L_x_117:
        /* <DEDUP_REMOVED lines=11> */
[----:B------:R-:W-:Y:S01]  /*0b80*/  IMAD.MOV.U32 R0, RZ, RZ, R24 ;  /* 0x000000ffff007224 */ /* 0x000fe200078e0018 */
[----:B------:R-:W-:Y:S02]  /*0b90*/  MOV R36, R27 ;  /* 0x0000001b00247202 */ /* 0x000fe40000000f00 */
[----:B------:R-:W-:-:S07]  /*0ba0*/  MOV R20, 0xbc0 ;  /* 0x00000bc000147802 */ /* 0x000fce0000000f00 */
[----:B------:R-:W-:Y:S05]  /*0bb0*/  CALL.REL.NOINC `($__internal_1_$__cuda_sm3x_div_rn_noftz_f32_slowpath) ;  /* 0x00000010001c7944 */ /* 0x000fea0003c00000 */
[----:B------:R-:W-:-:S07]  /*0bc0*/  MOV R20, R0 ;  /* 0x0000000000147202 */ /* 0x000fce0000000f00 */
.L_x_120:
[----:B------:R-:W-:Y:S05]  /*0bd0*/  BSYNC.RECONVERGENT B3 ;  /* 0x0000000000037941 */ /* 0x000fea0003800200 */
.L_x_119:
        /* <DEDUP_REMOVED lines=16> */
.L_x_122:
[----:B------:R-:W-:Y:S05]  /*0ce0*/  BSYNC.RECONVERGENT B3 ;  /* 0x0000000000037941 */ /* 0x000fea0003800200 */
.L_x_121:
        /* <DEDUP_REMOVED lines=14> */
.L_x_124:
[----:B------:R-:W-:Y:S05]  /*0dd0*/  BSYNC.RECONVERGENT B3 ;  /* 0x0000000000037941 */ /* 0x000fea0003800200 */
.L_x_123:
[----:B------:R-:W-:-:S07]  /*0de0*/  MOV R38, R0 ;  /* 0x0000000000267202 */ /* 0x000fce0000000f00 */
.L_x_116:
[----:B------:R-:W-:Y:S05]  /*0df0*/  BSYNC.RECONVERGENT B2 ;  /* 0x0000000000027941 */ /* 0x000fea0003800200 */
.L_x_115:
[----:B------:R-:W0:Y:S01]  /*0e00*/  LDS R27, [R12] ;  /* 0x000000000c1b7984 */ /* 0x000e220000000800 */
[----:B------:R-:W-:Y:S01]  /*0e10*/  BSSY.RECONVERGENT B2, `(.L_x_125) ;  /* 0x0000026000027945 */ /* 0x000fe20003800200 */
[----:B0-----:R-:W-:-:S13]  /*0e20*/  FSETP.GT.AND P0, PT, |R27|, 1.0000000116860974231e-07, PT ;  /* 0x33d6bf951b00780b */ /* 0x001fda0003f04200 */
[----:B------:R-:W-:Y:S05]  /*0e30*/  @!P0 BRA `(.L_x_126) ;  /* 0x00000000008c8947 */ /* 0x000fea0003800000 */
[----:B------:R-:W0:Y:S01]  /*0e40*/  LDS R25, [R11] ;  /* 0x000000000b197984 */ /* 0x000e220000000800 */
[----:B------:R-:W-:Y:S03]  /*0e50*/  BSSY.RECONVERGENT B3, `(.L_x_127) ;  /* 0x0000010000037945 */ /* 0x000fe60003800200 */
[----:B------:R-:W1:Y:S04]  /*0e60*/  LDS R0, [R14] ;  /* 0x000000000e007984 */ /* 0x000e680000000800 */
[----:B------:R2:W3:Y:S01]  /*0e70*/  LDS R24, [R13] ;  /* 0x000000000d187984 */ /* 0x0004e20000000800 */
[----:B0-----:R-:W0:Y:S01]  /*0e80*/  MUFU.RCP R20, R25 ;  /* 0x0000001900147308 */ /* 0x001e220000001000 */
[----:B-1----:R-:W-:-:S07]  /*0e90*/  FMUL R0, R27, R0 ;  /* 0x000000001b007220 */ /* 0x002fce0000400000 */
[----:B------:R-:W1:Y:S01]  /*0ea0*/  FCHK P0, R0, R25 ;  /* 0x0000001900007302 */ /* 0x000e620000000000 */
[----:B0-----:R-:W-:-:S04]  /*0eb0*/  FFMA R19, -R25, R20, 1 ;  /* 0x3f80000019137423 */ /* 0x001fc80000000114 */
[----:B------:R-:W-:-:S04]  /*0ec0*/  FFMA R19, R20, R19, R20 ;  /* 0x0000001314137223 */ /* 0x000fc80000000014 */
[----:B------:R-:W-:-:S04]  /*0ed0*/  FFMA R20, R0, R19, RZ ;  /* 0x0000001300147223 */ /* 0x000fc800000000ff */
[----:B------:R-:W-:-:S04]  /*0ee0*/  FFMA R21, -R25, R20, R0 ;  /* 0x0000001419157223 */ /* 0x000fc80000000100 */
[----:B------:R-:W-:Y:S01]  /*0ef0*/  FFMA R19, R19, R21, R20 ;  /* 0x0000001513137223 */ /* 0x000fe20000000014 */
[----:B-123--:R-:W-:Y:S06]  /*0f00*/  @!P0 BRA `(.L_x_128) ;  /* 0x0000000000108947 */ /* 0x00efec0003800000 */
[----:B------:R-:W-:Y:S01]  /*0f10*/  IMAD.MOV.U32 R36, RZ, RZ, R25 ;  /* 0x000000ffff247224 */ /* 0x000fe200078e0019 */
[----:B------:R-:W-:-:S07]  /*0f20*/  MOV R20, 0xf40 ;  /* 0x00000f4000147802 */ /* 0x000fce0000000f00 */
[----:B------:R-:W-:Y:S05]  /*0f30*/  CALL.REL.NOINC `($__internal_1_$__cuda_sm3x_div_rn_noftz_f32_slowpath) ;  /* 0x0000000c003c7944 */ /* 0x000fea0003c00000 */
[----:B------:R-:W-:-:S07]  /*0f40*/  MOV R19, R0 ;  /* 0x0000000000137202 */ /* 0x000fce0000000f00 */
.L_x_128:
[----:B------:R-:W-:Y:S05]  /*0f50*/  BSYNC.RECONVERGENT B3 ;  /* 0x0000000000037941 */ /* 0x000fea0003800200 */
.L_x_127:
        /* <DEDUP_REMOVED lines=11> */
[----:B------:R-:W-:Y:S01]  /*1010*/  MOV R0, R24 ;  /* 0x0000001800007202 */ /* 0x000fe20000000f00 */
[----:B------:R-:W-:Y:S01]  /*1020*/  IMAD.MOV.U32 R36, RZ, RZ, R25 ;  /* 0x000000ffff247224 */ /* 0x000fe200078e0019 */
[----:B------:R-:W-:-:S07]  /*1030*/  MOV R20, 0x1050 ;  /* 0x0000105000147802 */ /* 0x000fce0000000f00 */
[----:B------:R-:W-:Y:S05]  /*1040*/  CALL.REL.NOINC `($__internal_1_$__cuda_sm3x_div_rn_noftz_f32_slowpath) ;  /* 0x0000000800f87944 */ /* 0x000fea0003c00000 */
.L_x_130:
[----:B------:R-:W-:Y:S05]  /*1050*/  BSYNC.RECONVERGENT B3 ;  /* 0x0000000000037941 */ /* 0x000fea0003800200 */
.L_x_129:
[----:B------:R-:W-:-:S07]  /*1060*/  FADD R37, R37, -R0 ;  /* 0x8000000025257221 */ /* 0x000fce0000000000 */
.L_x_126:
[----:B------:R-:W-:Y:S05]  /*1070*/  BSYNC.RECONVERGENT B2 ;  /* 0x0000000000027941 */ /* 0x000fea0003800200 */
.L_x_125:
[----:B------:R-:W-:Y:S01]  /*1080*/  BAR.SYNC.DEFER_BLOCKING 0x0 ;  /* 0x0000000000007b1d */ /* 0x000fe20000010000 */
[----:B------:R-:W-:-:S09]  /*1090*/  UISETP.NE.AND UP0, UPT, UR5, 0x8, UPT ;  /* 0x000000080500788c */ /* 0x000fd2000bf05270 */
[----:B------:R-:W-:Y:S05]  /*10a0*/  BRA.U !UP0, `(.L_x_131) ;  /* 0x0000000908447547 */ /* 0x000fea000b800000 */
[----:B------:R-:W0:Y:S01]  /*10b0*/  S2UR UR9, SR_CgaCtaId ;  /* 0x00000000000979c3 */ /* 0x000e220000008800 */
[----:B------:R-:W-:Y:S01]  /*10c0*/  STS [R9], R29 ;  /* 0x0000001d09007388 */ /* 0x000fe20000000800 */
[----:B------:R-:W-:Y:S01]  /*10d0*/  UMOV UR8, 0x400 ;  /* 0x0000040000087882 */ /* 0x000fe20000000000 */
[----:B------:R-:W-:Y:S02]  /*10e0*/  BSSY.RECONVERGENT B2, `(.L_x_132) ;  /* 0x000005c000027945 */ /* 0x000fe40003800200 */
[----:B------:R-:W-:Y:S04]  /*10f0*/  STS [R8], R40 ;  /* 0x0000002808007388 */ /* 0x000fe80000000800 */
[----:B------:R-:W-:Y:S04]  /*1100*/  STS [R7], R38 ;  /* 0x0000002607007388 */ /* 0x000fe80000000800 */
[----:B------:R-:W-:Y:S04]  /*1110*/  STS [R10], R37 ;  /* 0x000000250a007388 */ /* 0x000fe80000000800 */
[----:B------:R-:W-:Y:S01]  /*1120*/  STS [R6], R39 ;  /* 0x0000002706007388 */ /* 0x000fe20000000800 */
[----:B------:R-:W-:Y:S01]  /*1130*/  BAR.SYNC.DEFER_BLOCKING 0x0 ;  /* 0x0000000000007b1d */ /* 0x000fe20000010000 */
[----:B0-----:R-:W-:-:S06]  /*1140*/  ULEA UR12, UR9, UR8, 0x18 ;  /* 0x00000008090c7291 */ /* 0x001fcc000f8ec0ff */
[----:B------:R-:W-:-:S06]  /*1150*/  LEA R30, R18, UR12, 0x2 ;  /* 0x0000000c121e7c11 */ /* 0x000fcc000f8e10ff */
[----:B------:R-:W0:Y:S04]  /*1160*/  LDS R30, [R30] ;  /* 0x000000001e1e7984 */ /* 0x000e280000000800 */
[----:B------:R1:W2:Y:S04]  /*1170*/  LDS R33, [R3] ;  /* 0x0000000003217984 */ /* 0x0002a80000000800 */
[----:B------:R1:W3:Y:S04]  /*1180*/  LDS R31, [R5] ;  /* 0x00000000051f7984 */ /* 0x0002e80000000800 */
[----:B------:R1:W4:Y:S04]  /*1190*/  LDS R28, [R4] ;  /* 0x00000000041c7984 */ /* 0x0003280000000800 */
[----:B------:R1:W1:Y:S01]  /*11a0*/  LDS R29, [R17] ;  /* 0x00000000111d7984 */ /* 0x0002620000000800 */
[----:B0-----:R-:W-:-:S13]  /*11b0*/  FSETP.GT.AND P0, PT, |R30|, 1.0000000116860974231e-07, PT ;  /* 0x33d6bf951e00780b */ /* 0x001fda0003f04200 */
[----:B--234-:R-:W-:Y:S05]  /*11c0*/  @!P0 BRA `(.L_x_133) ;  /* 0x0000000400348947 */ /* 0x01cfea0003800000 */
        /* <DEDUP_REMOVED lines=11> */
[----:B------:R2:W3:Y:S01]  /*1280*/  LDS R24, [R32+UR7] ;  /* 0x0000000720187984 */ /* 0x0004e20008000800 */
[----:B------:R-:W-:-:S09]  /*1290*/  ULEA UR6, UR9, UR6, 0x18 ;  /* 0x0000000609067291 */ /* 0x000fd2000f8ec0ff */
        /* <DEDUP_REMOVED lines=8> */
[----:B--2345:R-:W-:Y:S06]  /*1320*/  @!P0 BRA `(.L_x_135) ;  /* 0x0000000000108947 */ /* 0x03cfec0003800000 */
[----:B------:R-:W-:Y:S02]  /*1330*/  MOV R36, R27 ;  /* 0x0000001b00247202 */ /* 0x000fe40000000f00 */
[----:B------:R-:W-:-:S07]  /*1340*/  MOV R20, 0x1360 ;  /* 0x0000136000147802 */ /* 0x000fce0000000f00 */
[----:B-1----:R-:W-:Y:S05]  /*1350*/  CALL.REL.NOINC `($__internal_1_$__cuda_sm3x_div_rn_noftz_f32_slowpath) ;  /* 0x0000000800347944 */ /* 0x002fea0003c00000 */
[----:B------:R-:W-:-:S07]  /*1360*/  MOV R20, R0 ;  /* 0x0000000000147202 */ /* 0x000fce0000000f00 */
.L_x_135:
[----:B------:R-:W-:Y:S05]  /*1370*/  BSYNC.RECONVERGENT B3 ;  /* 0x0000000000037941 */ /* 0x000fea0003800200 */
.L_x_134:
        /* <DEDUP_REMOVED lines=11> */
[----:B------:R-:W-:Y:S01]  /*1430*/  IMAD.MOV.U32 R0, RZ, RZ, R32 ;  /* 0x000000ffff007224 */ /* 0x000fe200078e0020 */
[----:B------:R-:W-:Y:S02]  /*1440*/  MOV R36, R27 ;  /* 0x0000001b00247202 */ /* 0x000fe40000000f00 */
[----:B------:R-:W-:-:S07]  /*1450*/  MOV R20, 0x1470 ;  /* 0x0000147000147802 */ /* 0x000fce0000000f00 */
[----:B-1----:R-:W-:Y:S05]  /*1460*/  CALL.REL.NOINC `($__internal_1_$__cuda_sm3x_div_rn_noftz_f32_slowpath) ;  /* 0x0000000400f07944 */ /* 0x002fea0003c00000 */
[----:B------:R-:W-:-:S07]  /*1470*/  MOV R24, R0 ;  /* 0x0000000000187202 */ /* 0x000fce0000000f00 */
.L_x_137:
[----:B------:R-:W-:Y:S05]  /*1480*/  BSYNC.RECONVERGENT B3 ;  /* 0x0000000000037941 */ /* 0x000fea0003800200 */
.L_x_136:
[----:B------:R-:W0:Y:S01]  /*1490*/  MUFU.RCP R0, R27 ;  /* 0x0000001b00007308 */ /* 0x000e220000001000 */
[----:B------:R-:W-:Y:S01]  /*14a0*/  FMUL R32, R30, -R25 ;  /* 0x800000191e207220 */ /* 0x000fe20000400000 */
        /* <DEDUP_REMOVED lines=14> */
.L_x_139:
[----:B------:R-:W-:Y:S05]  /*1590*/  BSYNC.RECONVERGENT B3 ;  /* 0x0000000000037941 */ /* 0x000fea0003800200 */
.L_x_138:
        /* <DEDUP_REMOVED lines=14> */
.L_x_141:
[----:B------:R-:W-:Y:S05]  /*1680*/  BSYNC.RECONVERGENT B3 ;  /* 0x0000000000037941 */ /* 0x000fea0003800200 */
.L_x_140:
[----:B------:R-:W-:-:S07]  /*1690*/  MOV R28, R0 ;  /* 0x00000000001c7202 */ /* 0x000fce0000000f00 */
.L_x_133:
[----:B------:R-:W-:Y:S05]  /*16a0*/  BSYNC.RECONVERGENT B2 ;  /* 0x0000000000027941 */ /* 0x000fea0003800200 */
.L_x_132:
        /* <DEDUP_REMOVED lines=17> */
[----:B------:R-:W-:Y:S01]  /*17c0*/  IMAD.MOV.U32 R36, RZ, RZ, R25 ;  /* 0x000000ffff247224 */ /* 0x000fe200078e0019 */
[----:B------:R-:W-:-:S07]  /*17d0*/  MOV R20, 0x17f0 ;  /* 0x000017f000147802 */ /* 0x000fce0000000f00 */
[----:B-1----:R-:W-:Y:S05]  /*17e0*/  CALL.REL.NOINC `($__internal_1_$__cuda_sm3x_div_rn_noftz_f32_slowpath) ;  /* 0x0000000400107944 */ /* 0x002fea0003c00000 */
[----:B------:R-:W-:-:S07]  /*17f0*/  MOV R20, R0 ;  /* 0x0000000000147202 */ /* 0x000fce0000000f00 */
.L_x_145:
[----:B------:R-:W-:Y:S05]  /*1800*/  BSYNC.RECONVERGENT B3 ;  /* 0x0000000000037941 */ /* 0x000fea0003800200 */
.L_x_144:
        /* <DEDUP_REMOVED lines=14> */
[----:B-1----:R-:W-:Y:S05]  /*18f0*/  CALL.REL.NOINC `($__internal_1_$__cuda_sm3x_div_rn_noftz_f32_slowpath) ;  /* 0x0000000000cc7944 */ /* 0x002fea0003c00000 */
.L_x_147:
[----:B------:R-:W-:Y:S05]  /*1900*/  BSYNC.RECONVERGENT B3 ;  /* 0x0000000000037941 */ /* 0x000fea0003800200 */
.L_x_146:
[----:B-1----:R-:W-:-:S07]  /*1910*/  FADD R29, R29, -R0 ;  /* 0x800000001d1d7221 */ /* 0x002fce0000000000 */
.L_x_143:
[----:B------:R-:W-:Y:S05]  /*1920*/  BSYNC.RECONVERGENT B2 ;  /* 0x0000000000027941 */ /* 0x000fea0003800200 */
.L_x_142:
[----:B------:R-:W-:Y:S01]  /*1930*/  BAR.SYNC.DEFER_BLOCKING 0x0 ;  /* 0x0000000000007b1d */ /* 0x000fe20000010000 */
[----:B------:R-:W-:-:S05]  /*1940*/  UIADD3 UR5, UPT, UPT, UR5, 0x2, URZ ;  /* 0x0000000205057890 */ /* 0x000fca000fffe0ff */
[----:B------:R0:W-:Y:S04]  /*1950*/  STS [R9], R30 ;  /* 0x0000001e09007388 */ /* 0x0001e80000000800 */
[----:B------:R0:W-:Y:S04]  /*1960*/  STS [R8], R31 ;  /* 0x0000001f08007388 */ /* 0x0001e80000000800 */
[----:B------:R0:W-:Y:S04]  /*1970*/  STS [R7], R28 ;  /* 0x0000001c07007388 */ /* 0x0001e80000000800 */
[----:B-1----:R0:W-:Y:S04]  /*1980*/  STS [R10], R29 ;  /* 0x0000001d0a007388 */ /* 0x0021e80000000800 */
[----:B------:R0:W-:Y:S01]  /*1990*/  STS [R6], R33 ;  /* 0x0000002106007388 */ /* 0x0001e20000000800 */
[----:B------:R-:W-:Y:S06]  /*19a0*/  BAR.SYNC.DEFER_BLOCKING 0x0 ;  /* 0x0000000000007b1d */ /* 0x000fec0000010000 */
[----:B------:R-:W-:Y:S05]  /*19b0*/  BRA `(.L_x_148) ;  /* 0xffffffec00a87947 */ /* 0x000fea000383ffff */
.L_x_131:
[----:B------:R-:W0:Y:S01]  /*19c0*/  MUFU.RCP R19, R40 ;  /* 0x0000002800137308 */ /* 0x000e220000001000 */
        /* <DEDUP_REMOVED lines=9> */
[----:B------:R-:W-:Y:S01]  /*1a60*/  IMAD.MOV.U32 R0, RZ, RZ, R37 ;  /* 0x000000ffff007224 */ /* 0x000fe200078e0025 */
[----:B------:R-:W-:Y:S02]  /*1a70*/  MOV R36, R40 ;  /* 0x0000002800247202 */ /* 0x000fe40000000f00 */
[----:B------:R-:W-:-:S07]  /*1a80*/  MOV R20, 0x1aa0 ;  /* 0x00001aa000147802 */ /* 0x000fce0000000f00 */
[----:B------:R-:W-:Y:S05]  /*1a90*/  CALL.REL.NOINC `($__internal_1_$__cuda_sm3x_div_rn_noftz_f32_slowpath) ;  /* 0x0000000000647944 */ /* 0x000fea0003c00000 */
.L_x_150:
[----:B------:R-:W-:Y:S05]  /*1aa0*/  BSYNC.RECONVERGENT B2 ;  /* 0x0000000000027941 */ /* 0x000fea0003800200 */
.L_x_149:
[----:B------:R-:W0:Y:S01]  /*1ab0*/  LDS R19, [R3] ;  /* 0x0000000003137984 */ /* 0x000e220000000800 */
[----:B------:R-:W-:Y:S01]  /*1ac0*/  MOV R20, 0x400 ;  /* 0x0000040000147802 */ /* 0x000fe20000000f00 */
[----:B------:R-:W1:Y:S01]  /*1ad0*/  @!P2 LDC R26, c[0x0][0x390] ;  /* 0x0000e400ff1aab82 */ /* 0x000e620000000800 */
[----:B------:R-:W-:Y:S01]  /*1ae0*/  BSSY.RECONVERGENT B0, `(.L_x_151) ;  /* 0x000000e000007945 */ /* 0x000fe20003800200 */
[----:B------:R-:W2:Y:S01]  /*1af0*/  S2R R25, SR_CgaCtaId ;  /* 0x0000000000197919 */ /* 0x000ea20000008800 */
[----:B------:R-:W-:-:S04]  /*1b00*/  IADD3 R21, PT, PT, R20, 0x1000, RZ ;  /* 0x0000100014157810 */ /* 0x000fc80007ffe0ff */
[C---:B--2---:R-:W-:Y:S02]  /*1b10*/  LEA R24, R25.reuse, R21, 0x18 ;  /* 0x0000001519187211 */ /* 0x044fe400078ec0ff */
[----:B------:R-:W-:Y:S02]  /*1b20*/  @!P2 LEA R21, R25, R20, 0x18 ;  /* 0x000000141915a211 */ /* 0x000fe400078ec0ff */
[----:B0-----:R-:W-:-:S05]  /*1b30*/  LEA R19, R19, R24, 0x2 ;  /* 0x0000001813137211 */ /* 0x001fca00078e10ff */
[----:B------:R0:W-:Y:S01]  /*1b40*/  STS [R19], R0 ;  /* 0x0000000013007388 */ /* 0x0001e20000000800 */
[----:B------:R-:W-:Y:S06]  /*1b50*/  BAR.SYNC.DEFER_BLOCKING 0x0 ;  /* 0x0000000000007b1d */ /* 0x000fec0000010000 */
[----:B-1----:R0:W-:Y:S01]  /*1b60*/  @!P2 STS [R21+0x1000], R26 ;  /* 0x0010001a1500a388 */ /* 0x0021e20000000800 */
[----:B------:R-:W-:Y:S05]  /*1b70*/  @!P2 BRA `(.L_x_152) ;  /* 0x000000000010a947 */ /* 0x000fea0003800000 */
[----:B------:R-:W-:-:S13]  /*1b80*/  ISETP.NE.AND P0, PT, R18, 0xff, PT ;  /* 0x000000ff1200780c */ /* 0x000fda0003f05270 */
[----:B0-----:R-:W0:Y:S01]  /*1b90*/  @!P0 LDC R19, c[0x0][0x394] ;  /* 0x0000e500ff138b82 */ /* 0x001e220000000800 */
[----:B------:R-:W-:-:S05]  /*1ba0*/  @!P0 LEA R20, R25, R20, 0x18 ;  /* 0x0000001419148211 */ /* 0x000fca00078ec0ff */
[----:B0-----:R1:W-:Y:S02]  /*1bb0*/  @!P0 STS [R20+0x13fc], R19 ;  /* 0x0013fc1314008388 */ /* 0x0013e40000000800 */
.L_x_152:
[----:B------:R-:W-:Y:S05]  /*1bc0*/  BSYNC.RECONVERGENT B0 ;  /* 0x0000000000007941 */ /* 0x000fea0003800200 */
.L_x_151:
[----:B------:R-:W-:Y:S06]  /*1bd0*/  BAR.SYNC.DEFER_BLOCKING 0x0 ;  /* 0x0000000000007b1d */ /* 0x000fec0000010000 */
[----:B------:R-:W-:Y:S05]  /*1be0*/  BRA.U UP1, `(.L_x_153) ;  /* 0xffffffe901e87547 */ /* 0x000fea000b83ffff */
.L_x_111:
[----:B------:R-:W-:Y:S06]  /*1bf0*/  BAR.SYNC.DEFER_BLOCKING 0x0 ;  /* 0x0000000000007b1d */ /* 0x000fec0000010000 */
[----:B-1----:R-:W1:Y:S04]  /*1c00*/  LDS R17, [R17] ;  /* 0x0000000011117984 */ /* 0x002e680000000800 */
[----:B-1----:R-:W-:Y:S01]  /*1c10*/  STG.E desc[UR10][R22.64], R17 ;  /* 0x0000001116007986 */ /* 0x002fe2000c10190a */
[----:B------:R-:W-:Y:S05]  /*1c20*/  EXIT ;  /* 0x000000000000794d */ /* 0x000fea0003800000 */
        .weak           $__internal_1_$__cuda_sm3x_div_rn_noftz_f32_slowpath
        .type           $__internal_1_$__cuda_sm3x_div_rn_noftz_f32_slowpath,@function
        .size           $__internal_1_$__cuda_sm3x_div_rn_noftz_f32_slowpath,(.L_x_214 - $__internal_1_$__cuda_sm3x_div_rn_noftz_f32_slowpath)
$__internal_1_$__cuda_sm3x_div_rn_noftz_f32_slowpath:
[----:B------:R-:W-:Y:S01]  /*1c30*/  SHF.R.U32.HI R21, RZ, 0x17, R36 ;  /* 0x00000017ff157819 */ /* 0x000fe20000011624 */
[----:B------:R-:W-:Y:S01]  /*1c40*/  BSSY.RECONVERGENT B0, `(.L_x_154) ;  /* 0x0000062000007945 */ /* 0x000fe20003800200 */
[----:B------:R-:W-:Y:S02]  /*1c50*/  SHF.R.U32.HI R32, RZ, 0x17, R0 ;  /* 0x00000017ff207819 */ /* 0x000fe40000011600 */
[----:B------:R-:W-:Y:S02]  /*1c60*/  LOP3.LUT R21, R21, 0xff, RZ, 0xc0, !PT ;  /* 0x000000ff15157812 */ /* 0x000fe400078ec0ff */
[----:B------:R-:W-:-:S03]  /*1c70*/  LOP3.LUT R32, R32, 0xff, RZ, 0xc0, !PT ;  /* 0x000000ff20207812 */ /* 0x000fc600078ec0ff */
[----:B------:R-:W-:Y:S01]  /*1c80*/  VIADD R34, R21, 0xffffffff ;  /* 0xffffffff15227836 */ /* 0x000fe20000000000 */
[----:B------:R-:W-:-:S04]  /*1c90*/  IADD3 R35, PT, PT, R32, -0x1, RZ ;  /* 0xffffffff20237810 */ /* 0x000fc80007ffe0ff */
        /* <DEDUP_REMOVED lines=10> */
[----:B------:R-:W-:Y:S02]  /*1d40*/  FSETP.NEU.FTZ.AND P3, PT, |R0|, +INF , PT ;  /* 0x7f8000000000780b */ /* 0x000fe40003f7d200 */
        /* <DEDUP_REMOVED lines=12> */
[----:B------:R-:W-:Y:S02]  /*1e10*/  @!P0 IMAD.MOV.U32 R19, RZ, RZ, -0x40 ;  /* 0xffffffc0ff138424 */ /* 0x000fe400078e00ff */
[----:B------:R-:W-:Y:S01]  /*1e20*/  @!P0 FFMA R0, R0, 1.84467440737095516160e+19, RZ ;  /* 0x5f80000000008823 */ /* 0x000fe200000000ff */
[----:B------:R-:W-:Y:S02]  /*1e30*/  @!P1 FFMA R36, R36, 1.84467440737095516160e+19, RZ ;  /* 0x5f80000024249823 */ /* 0x000fe400000000ff */
[----:B------:R-:W-:-:S07]  /*1e40*/  @!P1 IADD3 R19, PT, PT, R19, 0x40, RZ ;  /* 0x0000004013139810 */ /* 0x000fce0007ffe0ff */
.L_x_155:
[----:B------:R-:W-:Y:S01]  /*1e50*/  LEA R35, R21, 0xc0800000, 0x17 ;  /* 0xc080000015237811 */ /* 0x000fe200078eb8ff */
[----:B------:R-:W-:Y:S01]  /*1e60*/  BSSY.RECONVERGENT B1, `(.L_x_160) ;  /* 0x0000036000017945 */ /* 0x000fe20003800200 */
[----:B------:R-:W-:Y:S02]  /*1e70*/  IADD3 R32, PT, PT, R32, -0x7f, RZ ;  /* 0xffffff8120207810 */ /* 0x000fe40007ffe0ff */
[----:B------:R-:W-:-:S03]  /*1e80*/  IADD3 R36, PT, PT, -R35, R36, RZ ;  /* 0x0000002423247210 */ /* 0x000fc60007ffe1ff */
[----:B------:R-:W-:Y:S01]  /*1e90*/  IMAD R0, R32, -0x800000, R0 ;  /* 0xff80000020007824 */ /* 0x000fe200078e0200 */
[----:B------:R-:W0:Y:S01]  /*1ea0*/  MUFU.RCP R34, R36 ;  /* 0x0000002400227308 */ /* 0x000e220000001000 */
[----:B------:R-:W-:Y:S01]  /*1eb0*/  FADD.FTZ R35, -R36, -RZ ;  /* 0x800000ff24237221 */ /* 0x000fe20000010100 */
[----:B------:R-:W-:-:S05]  /*1ec0*/  IADD3 R32, PT, PT, R32, 0x7f, -R21 ;  /* 0x0000007f20207810 */ /* 0x000fca0007ffe815 */
[----:B------:R-:W-:Y:S02]  /*1ed0*/  IMAD.IADD R19, R32, 0x1, R19 ;  /* 0x0000000120137824 */ /* 0x000fe400078e0213 */
[----:B0-----:R-:W-:-:S04]  /*1ee0*/  FFMA R21, R34, R35, 1 ;  /* 0x3f80000022157423 */ /* 0x001fc80000000023 */
[----:B------:R-:W-:-:S04]  /*1ef0*/  FFMA R21, R34, R21, R34 ;  /* 0x0000001522157223 */ /* 0x000fc80000000022 */
[----:B------:R-:W-:-:S04]  /*1f00*/  FFMA R34, R0, R21, RZ ;  /* 0x0000001500227223 */ /* 0x000fc800000000ff */
[----:B------:R-:W-:-:S04]  /*1f10*/  FFMA R32, R35, R34, R0 ;  /* 0x0000002223207223 */ /* 0x000fc80000000000 */
[----:B------:R-:W-:-:S04]  /*1f20*/  FFMA R32, R21, R32, R34 ;  /* 0x0000002015207223 */ /* 0x000fc80000000022 */
[----:B------:R-:W-:-:S04]  /*1f30*/  FFMA R35, R35, R32, R0 ;  /* 0x0000002023237223 */ /* 0x000fc80000000000 */
        /* <DEDUP_REMOVED lines=14> */
[CCC-:B------:R-:W-:Y:S01]  /*2020*/  FFMA.RP R19, R21.reuse, R35.reuse, R32.reuse ;  /* 0x0000002315137223 */ /* 0x1c0fe20000008020 */
[CCC-:B------:R-:W-:Y:S01]  /*2030*/  FFMA.RM R36, R21.reuse, R35.reuse, R32.reuse ;  /* 0x0000002315247223 */ /* 0x1c0fe20000004020 */
[----:B------:R-:W-:Y:S01]  /*2040*/  FFMA.RZ R21, R21, R35, R32 ;  /* 0x0000002315157223 */ /* 0x000fe2000000c020 */
[C---:B------:R-:W-:Y:S02]  /*2050*/  IADD3 R32, PT, PT, R34.reuse, 0x20, RZ ;  /* 0x0000002022207810 */ /* 0x040fe40007ffe0ff */
[C---:B------:R-:W-:Y:S02]  /*2060*/  ISETP.NE.AND P3, PT, R34.reuse, RZ, PT ;  /* 0x000000ff2200720c */ /* 0x040fe40003f65270 */
[----:B------:R-:W-:Y:S02]  /*2070*/  LOP3.LUT R21, R21, 0x7fffff, RZ, 0xc0, !PT ;  /* 0x007fffff15157812 */ /* 0x000fe400078ec0ff */
[----:B------:R-:W-:Y:S01]  /*2080*/  ISETP.NE.AND P1, PT, R34, RZ, PT ;  /* 0x000000ff2200720c */ /* 0x000fe20003f25270 */
[----:B------:R-:W-:Y:S01]  /*2090*/  IMAD.MOV R34, RZ, RZ, -R34 ;  /* 0x000000ffff227224 */ /* 0x000fe200078e0a22 */
[----:B------:R-:W-:-:S02]  /*20a0*/  LOP3.LUT R21, R21, 0x800000, RZ, 0xfc, !PT ;  /* 0x0080000015157812 */ /* 0x000fc400078efcff */
[----:B------:R-:W-:Y:S02]  /*20b0*/  FSETP.NEU.FTZ.AND P0, PT, R19, R36, PT ;  /* 0x000000241300720b */ /* 0x000fe40003f1d000 */
[----:B------:R-:W-:Y:S02]  /*20c0*/  SHF.L.U32 R19, R21, R32, RZ ;  /* 0x0000002015137219 */ /* 0x000fe400000006ff */
[----:B------:R-:W-:Y:S02]  /*20d0*/  SEL R32, R34, RZ, P3 ;  /* 0x000000ff22207207 */ /* 0x000fe40001800000 */
[----:B------:R-:W-:Y:S02]  /*20e0*/  ISETP.NE.AND P1, PT, R19, RZ, P1 ;  /* 0x000000ff1300720c */ /* 0x000fe40000f25270 */
[----:B------:R-:W-:Y:S02]  /*20f0*/  SHF.R.U32.HI R32, RZ, R32, R21 ;  /* 0x00000020ff207219 */ /* 0x000fe40000011615 */
[----:B------:R-:W-:-:S02]  /*2100*/  PLOP3.LUT P0, PT, P0, P1, PT, 0xf8, 0x8f ;  /* 0x00000000008f781c */ /* 0x000fc40000703f70 */
[----:B------:R-:W-:Y:S02]  /*2110*/  SHF.R.U32.HI R21, RZ, 0x1, R32 ;  /* 0x00000001ff157819 */ /* 0x000fe40000011620 */
[----:B------:R-:W-:-:S04]  /*2120*/  SEL R34, RZ, 0x1, !P0 ;  /* 0x00000001ff227807 */ /* 0x000fc80004000000 */
[----:B------:R-:W-:-:S04]  /*2130*/  LOP3.LUT R19, R34, 0x1, R21, 0xf8, !PT ;  /* 0x0000000122137812 */ /* 0x000fc800078ef815 */
[----:B------:R-:W-:-:S04]  /*2140*/  LOP3.LUT R32, R19, R32, RZ, 0xc0, !PT ;  /* 0x0000002013207212 */ /* 0x000fc800078ec0ff */
[----:B------:R-:W-:-:S04]  /*2150*/  IADD3 R21, PT, PT, R21, R32, RZ ;  /* 0x0000002015157210 */ /* 0x000fc80007ffe0ff */
[----:B------:R-:W-:Y:S01]  /*2160*/  LOP3.LUT R0, R21, R0, RZ, 0xfc, !PT ;  /* 0x0000000015007212 */ /* 0x000fe200078efcff */
[----:B------:R-:W-:Y:S06]  /*2170*/  BRA `(.L_x_163) ;  /* 0x0000000000107947 */ /* 0x000fec0003800000 */
.L_x_162:
[----:B------:R-:W-:-:S04]  /*2180*/  LOP3.LUT R0, R0, 0x80000000, RZ, 0xc0, !PT ;  /* 0x8000000000007812 */ /* 0x000fc800078ec0ff */
[----:B------:R-:W-:Y:S01]  /*2190*/  LOP3.LUT R0, R0, 0x7f800000, RZ, 0xfc, !PT ;  /* 0x7f80000000007812 */ /* 0x000fe200078efcff */
[----:B------:R-:W-:Y:S06]  /*21a0*/  BRA `(.L_x_163) ;  /* 0x0000000000047947 */ /* 0x000fec0003800000 */
.L_x_161:
[----:B------:R-:W-:-:S07]  /*21b0*/  LEA R0, R19, R0, 0x17 ;  /* 0x0000000013007211 */ /* 0x000fce00078eb8ff */
.L_x_163:
[----:B------:R-:W-:Y:S05]  /*21c0*/  BSYNC.RECONVERGENT B1 ;  /* 0x0000000000017941 */ /* 0x000fea0003800200 */
.L_x_160:
[----:B------:R-:W-:Y:S05]  /*21d0*/  BRA `(.L_x_164) ;  /* 0x0000000000207947 */ /* 0x000fea0003800000 */
.L_x_159:
[----:B------:R-:W-:-:S04]  /*21e0*/  LOP3.LUT R0, R36, 0x80000000, R0, 0x48, !PT ;  /* 0x8000000024007812 */ /* 0x000fc800078e4800 */
[----:B------:R-:W-:Y:S01]  /*21f0*/  LOP3.LUT R0, R0, 0x7f800000, RZ, 0xfc, !PT ;  /* 0x7f80000000007812 */ /* 0x000fe200078efcff */
[----:B------:R-:W-:Y:S06]  /*2200*/  BRA `(.L_x_164) ;  /* 0x0000000000147947 */ /* 0x000fec0003800000 */
.L_x_158:
[----:B------:R-:W-:Y:S01]  /*2210*/  LOP3.LUT R0, R36, 0x80000000, R0, 0x48, !PT ;  /* 0x8000000024007812 */ /* 0x000fe200078e4800 */
[----:B------:R-:W-:Y:S06]  /*2220*/  BRA `(.L_x_164) ;  /* 0x00000000000c7947 */ /* 0x000fec0003800000 */
.L_x_157:
[----:B------:R-:W0:Y:S01]  /*2230*/  MUFU.RSQ R0, -QNAN ;  /* 0xffc0000000007908 */ /* 0x000e220000001400 */
[----:B------:R-:W-:Y:S05]  /*2240*/  BRA `(.L_x_164) ;  /* 0x0000000000047947 */ /* 0x000fea0003800000 */
.L_x_156:
[----:B------:R-:W-:-:S07]  /*2250*/  FADD.FTZ R0, R0, R36 ;  /* 0x0000002400007221 */ /* 0x000fce0000010000 */
.L_x_164:
[----:B------:R-:W-:Y:S05]  /*2260*/  BSYNC.RECONVERGENT B0 ;  /* 0x0000000000007941 */ /* 0x000fea0003800200 */
.L_x_154:
[----:B------:R-:W-:-:S04]  /*2270*/  HFMA2 R21, -RZ, RZ, 0, 0 ;  /* 0x00000000ff157431 */ /* 0x000fc800000001ff */
[----:B0-----:R-:W-:Y:S05]  /*2280*/  RET.REL.NODEC R20 `(_Z11PDE_diff_k3iffffffPA64_A256_f) ;  /* 0xffffffdc145c7950 */ /* 0x001fea0003c3ffff */
.L_x_165:
        /* <DEDUP_REMOVED lines=15> */
.L_x_214:


//--------------------- .text._Z11PDE_diff_k2iffffffPA64_A256_f --------------------------
	.section	.text._Z11PDE_diff_k2iffffffPA64_A256_f,"ax",@progbits
	.align	128
        .global         _Z11PDE_diff_k2iffffffPA64_A256_f
        .type           _Z11PDE_diff_k2iffffffPA64_A256_f,@function
        .size           _Z11PDE_diff_k2iffffffPA64_A256_f,(.L_x_215 - _Z11PDE_diff_k2iffffffPA64_A256_f)
        .other          _Z11PDE_diff_k2iffffffPA64_A256_f,@"STO_CUDA_ENTRY STV_DEFAULT"
_Z11PDE_diff_k2iffffffPA64_A256_f:
.text._Z11PDE_diff_k2iffffffPA64_A256_f:
[----:B------:R-:W-:Y:S01]  /*0000*/  LDC R1, c[0x0][0x37c] ;  /* 0x0000df00ff017b82 */ /* 0x000fe20000000800 */
[----:B------:R-:W0:Y:S07]  /*0010*/  S2R R5, SR_CTAID.X ;  /* 0x0000000000057919 */ /* 0x000e2e0000002500 */
[----:B------:R-:W1:Y:S01]  /*0020*/  LDC.64 R8, c[0x0][0x388] ;  /* 0x0000e200ff087b82 */ /* 0x000e620000000a00 */
[----:B------:R-:W2:Y:S01]  /*0030*/  LDCU UR4, c[0x0][0x398] ;  /* 0x00007300ff0477ac */ /* 0x000ea20008000800 */
[----:B------:R-:W-:Y:S01]  /*0040*/  IMAD.MOV.U32 R11, RZ, RZ, 0x3f000000 ;  /* 0x3f000000ff0b7424 */ /* 0x000fe200078e00ff */
[----:B------:R-:W3:Y:S01]  /*0050*/  LDCU UR5, c[0x0][0x384] ;  /* 0x00007080ff0577ac */ /* 0x000ee20008000800 */
[----:B------:R-:W4:Y:S01]  /*0060*/  LDCU.64 UR8, c[0x0][0x358] ;  /* 0x00006b00ff0877ac */ /* 0x000f220008000a00 */
        /* <DEDUP_REMOVED lines=14> */
[----:B-1--4-:R-:W-:Y:S06]  /*0150*/  @!P0 BRA `(.L_x_166) ;  /* 0x0000000000108947 */ /* 0x012fec0003800000 */
[----:B------:R-:W-:Y:S01]  /*0160*/  IMAD.MOV.U32 R2, RZ, RZ, R0 ;  /* 0x000000ffff027224 */ /* 0x000fe200078e0000 */
[----:B------:R-:W-:-:S07]  /*0170*/  MOV R8, 0x190 ;  /* 0x0000019000087802 */ /* 0x000fce0000000f00 */
[----:B------:R-:W-:Y:S05]  /*0180*/  CALL.REL.NOINC `($__internal_2_$__cuda_sm3x_div_rn_noftz_f32_slowpath) ;  /* 0x0000000c00607944 */ /* 0x000fea0003c00000 */
[----:B------:R-:W-:-:S07]  /*0190*/  IMAD.MOV.U32 R6, RZ, RZ, R2 ;  /* 0x000000ffff067224 */ /* 0x000fce00078e0002 */
.L_x_166:
        /* <DEDUP_REMOVED lines=12> */
[----:B------:R-:W-:Y:S05]  /*0260*/  CALL.REL.NOINC `($__internal_2_$__cuda_sm3x_div_rn_noftz_f32_slowpath) ;  /* 0x0000000c00287944 */ /* 0x000fea0003c00000 */
[----:B------:R-:W-:-:S07]  /*0270*/  IMAD.MOV.U32 R3, RZ, RZ, R2 ;  /* 0x000000ffff037224 */ /* 0x000fce00078e0002 */
.L_x_167:
        /* <DEDUP_REMOVED lines=13> */
[----:B------:R-:W-:Y:S01]  /*0350*/  MOV R8, 0x380 ;  /* 0x0000038000087802 */ /* 0x000fe20000000f00 */
[----:B------:R-:W-:-:S07]  /*0360*/  IMAD.MOV.U32 R3, RZ, RZ, R7 ;  /* 0x000000ffff037224 */ /* 0x000fce00078e0007 */
[----:B------:R-:W-:Y:S05]  /*0370*/  CALL.REL.NOINC `($__internal_2_$__cuda_sm3x_div_rn_noftz_f32_slowpath) ;  /* 0x0000000800e47944 */ /* 0x000fea0003c00000 */
.L_x_168:
[----:B------:R-:W0:Y:S01]  /*0380*/  S2R R0, SR_TID.X ;  /* 0x0000000000007919 */ /* 0x000e220000002100 */
[----:B------:R-:W1:Y:S01]  /*0390*/  LDC.64 R8, c[0x0][0x3a0] ;  /* 0x0000e800ff087b82 */ /* 0x000e620000000a00 */
[----:B------:R-:W-:Y:S01]  /*03a0*/  MOV R11, 0x400 ;  /* 0x00000400000b7802 */ /* 0x000fe20000000f00 */
[----:B------:R-:W-:Y:S01]  /*03b0*/  BSSY.RECONVERGENT B0, `(.L_x_169) ;  /* 0x000001b000007945 */ /* 0x000fe20003800200 */
[----:B------:R-:W2:Y:S02]  /*03c0*/  S2R R10, SR_CgaCtaId ;  /* 0x00000000000a7919 */ /* 0x000ea40000008800 */
[----:B------:R-:W-:Y:S01]  /*03d0*/  IADD3 R3, PT, PT, R11, 0x400, RZ ;  /* 0x000004000b037810 */ /* 0x000fe20007ffe0ff */
[----:B-1----:R-:W-:-:S04]  /*03e0*/  IMAD.WIDE.U32 R8, R5, 0x400, R8 ;  /* 0x0000040005087825 */ /* 0x002fc800078e0008 */
[----:B------:R-:W-:Y:S01]  /*03f0*/  FADD R5, -R2, 1 ;  /* 0x3f80000002057421 */ /* 0x000fe20000000100 */
[----:B0-----:R-:W-:Y:S02]  /*0400*/  ISETP.NE.AND P0, PT, R0, RZ, PT ;  /* 0x000000ff0000720c */ /* 0x001fe40003f05270 */
[----:B--2---:R-:W-:Y:S01]  /*0410*/  LEA R7, R10, R3, 0x18 ;  /* 0x000000030a077211 */ /* 0x004fe200078ec0ff */
[----:B------:R-:W-:-:S04]  /*0420*/  IMAD.WIDE.U32 R2, R0, 0x4, R8 ;  /* 0x0000000400027825 */ /* 0x000fc800078e0008 */
[----:B------:R-:W-:-:S06]  /*0430*/  IMAD R7, R0, 0x4, R7 ;  /* 0x0000000400077824 */ /* 0x000fcc00078e0207 */
[----:B------:R-:W0:Y:S01]  /*0440*/  @!P0 LDC R13, c[0x0][0x390] ;  /* 0x0000e400ff0d8b82 */ /* 0x000e220000000800 */
[----:B------:R-:W-:-:S05]  /*0450*/  @!P0 LEA R12, R10, R11, 0x18 ;  /* 0x0000000b0a0c8211 */ /* 0x000fca00078ec0ff */
[----:B0-----:R0:W-:Y:S01]  /*0460*/  @!P0 STS [R12+0x400], R13 ;  /* 0x0004000d0c008388 */ /* 0x0011e20000000800 */
[----:B------:R-:W-:Y:S05]  /*0470*/  @!P0 BRA `(.L_x_170) ;  /* 0x0000000000388947 */ /* 0x000fea0003800000 */
[----:B------:R-:W-:-:S13]  /*0480*/  ISETP.NE.AND P1, PT, R0, 0xff, PT ;  /* 0x000000ff0000780c */ /* 0x000fda0003f25270 */
[----:B0-----:R-:W0:Y:S01]  /*0490*/  @!P1 LDC R12, c[0x0][0x394] ;  /* 0x0000e500ff0c9b82 */ /* 0x001e220000000800 */
[----:B------:R-:W-:-:S05]  /*04a0*/  @!P1 LEA R13, R10, R11, 0x18 ;  /* 0x0000000b0a0d9211 */ /* 0x000fca00078ec0ff */
[----:B0-----:R1:W-:Y:S01]  /*04b0*/  @!P1 STS [R13+0x7fc], R12 ;  /* 0x0007fc0c0d009388 */ /* 0x0013e20000000800 */
[----:B------:R-:W-:Y:S05]  /*04c0*/  @!P1 BRA `(.L_x_170) ;  /* 0x0000000000249947 */ /* 0x000fea0003800000 */
[----:B-1----:R-:W-:Y:S01]  /*04d0*/  VIADD R13, R0, 0xffffffff ;  /* 0xffffffff000d7836 */ /* 0x002fe20000000000 */
[----:B------:R-:W2:Y:S03]  /*04e0*/  LDG.E R12, desc[UR8][R2.64] ;  /* 0x00000008020c7981 */ /* 0x000ea6000c1e1900 */
[----:B------:R-:W-:Y:S02]  /*04f0*/  IMAD.WIDE.U32 R8, R13, 0x4, R8 ;  /* 0x000000040d087825 */ /* 0x000fe400078e0008 */
[----:B------:R-:W3:Y:S04]  /*0500*/  LDG.E R13, desc[UR8][R2.64+0x4] ;  /* 0x00000408020d7981 */ /* 0x000ee8000c1e1900 */
[----:B------:R-:W4:Y:S01]  /*0510*/  LDG.E R8, desc[UR8][R8.64] ;  /* 0x0000000808087981 */ /* 0x000f22000c1e1900 */
[----:B--2---:R-:W-:-:S04]  /*0520*/  FMUL R15, R5, R12 ;  /* 0x0000000c050f7220 */ /* 0x004fc80000400000 */
[----:B---3--:R-:W-:-:S04]  /*0530*/  FFMA R13, R4, R13, R15 ;  /* 0x0000000d040d7223 */ /* 0x008fc8000000000f */
[----:B----4-:R-:W-:-:S05]  /*0540*/  FFMA R12, R6, R8, R13 ;  /* 0x00000008060c7223 */ /* 0x010fca000000000d */
[----:B------:R2:W-:Y:S02]  /*0550*/  STS [R7], R12 ;  /* 0x0000000c07007388 */ /* 0x0005e40000000800 */
.L_x_170:
[----:B------:R-:W-:Y:S05]  /*0560*/  BSYNC.RECONVERGENT B0 ;  /* 0x0000000000007941 */ /* 0x000fea0003800200 */
.L_x_169:
[----:B------:R-:W3:Y:S02]  /*0570*/  LDCU UR5, c[0x0][0x380] ;  /* 0x00007000ff0577ac */ /* 0x000ee40008000800 */
[----:B---3--:R-:W-:Y:S01]  /*0580*/  UISETP.GE.AND UP0, UPT, UR5, 0x2, UPT ;  /* 0x000000020500788c */ /* 0x008fe2000bf06270 */
[----:B------:R-:W-:Y:S08]  /*0590*/  BAR.SYNC.DEFER_BLOCKING 0x0 ;  /* 0x0000000000007b1d */ /* 0x000ff00000010000 */
[----:B------:R-:W-:Y:S05]  /*05a0*/  BRA.U !UP0, `(.L_x_171) ;  /* 0x0000000908487547 */ /* 0x000fea000b800000 */
[----:B------:R-:W-:Y:S01]  /*05b0*/  UIADD3 UR4, UPT, UPT, UR5, -0x1, URZ ;  /* 0xffffffff05047890 */ /* 0x000fe2000fffe0ff */
[----:B------:R-:W-:Y:S01]  /*05c0*/  LEA R11, R10, R11, 0x18 ;  /* 0x0000000b0a0b7211 */ /* 0x000fe200078ec0ff */
[----:B------:R-:W-:Y:S02]  /*05d0*/  UIADD3 UR5, UPT, UPT, UR5, -0x2, URZ ;  /* 0xfffffffe05057890 */ /* 0x000fe4000fffe0ff */
[----:B------:R-:W-:Y:S02]  /*05e0*/  ULOP3.LUT UR7, UR4, 0x3, URZ, 0xc0, !UPT ;  /* 0x0000000304077892 */ /* 0x000fe4000f8ec0ff */
[----:B------:R-:W-:Y:S01]  /*05f0*/  UISETP.GE.U32.AND UP0, UPT, UR5, 0x3, UPT ;  /* 0x000000030500788c */ /* 0x000fe2000bf06070 */
[----:B------:R-:W-:-:S08]  /*0600*/  IMAD R8, R0, 0x4, R11 ;  /* 0x0000000400087824 */ /* 0x000fd000078e020b */
[----:B------:R-:W-:Y:S05]  /*0610*/  BRA.U !UP0, `(.L_x_172) ;  /* 0x0000000508a87547 */ /* 0x000fea000b800000 */
[----:B------:R-:W3:Y:S01]  /*0620*/  @!P0 S2R R11, SR_CgaCtaId ;  /* 0x00000000000b8919 */ /* 0x000ee20000008800 */
[----:B------:R-:W4:Y:S01]  /*0630*/  LDC R9, c[0x0][0x390] ;  /* 0x0000e400ff097b82 */ /* 0x000f220000000800 */
[----:B------:R-:W-:Y:S01]  /*0640*/  @!P0 MOV R10, 0x400 ;  /* 0x00000400000a8802 */ /* 0x000fe20000000f00 */
[----:B------:R-:W-:-:S04]  /*0650*/  ULOP3.LUT UR4, UR4, 0xfffffffc, URZ, 0xc0, !UPT ;  /* 0xfffffffc04047892 */ /* 0x000fc8000f8ec0ff */
[----:B------:R-:W-:Y:S01]  /*0660*/  UIADD3 UR4, UPT, UPT, -UR4, URZ, URZ ;  /* 0x000000ff04047290 */ /* 0x000fe2000fffe1ff */
[----:B---3--:R-:W-:-:S11]  /*0670*/  @!P0 LEA R10, R11, R10, 0x18 ;  /* 0x0000000a0b0a8211 */ /* 0x008fd600078ec0ff */
.L_x_184:
[----:B---34-:R3:W-:Y:S01]  /*0680*/  @!P0 STS [R10], R9 ;  /* 0x000000090a008388 */ /* 0x0187e20000000800 */
[----:B------:R-:W-:Y:S01]  /*0690*/  UIADD3 UR4, UPT, UPT, UR4, 0x4, URZ ;  /* 0x0000000404047890 */ /* 0x000fe2000fffe0ff */
[----:B------:R-:W-:Y:S03]  /*06a0*/  BSSY.RECONVERGENT B0, `(.L_x_173) ;  /* 0x0000010000007945 */ /* 0x000fe60003800200 */
[----:B------:R-:W-:Y:S01]  /*06b0*/  UISETP.NE.AND UP0, UPT, UR4, URZ, UPT ;  /* 0x000000ff0400728c */ /* 0x000fe2000bf05270 */
[----:B012---:R-:W-:Y:S10]  /*06c0*/  @!P0 BRA `(.L_x_174) ;  /* 0x0000000000348947 */ /* 0x007ff40003800000 */
[----:B------:R-:W-:-:S13]  /*06d0*/  ISETP.NE.AND P1, PT, R0, 0xff, PT ;  /* 0x000000ff0000780c */ /* 0x000fda0003f25270 */
[----:B012---:R-:W0:Y:S01]  /*06e0*/  @!P1 S2R R12, SR_CgaCtaId ;  /* 0x00000000000c9919 */ /* 0x007e220000008800 */
[----:B------:R-:W1:Y:S01]  /*06f0*/  @!P1 LDC R16, c[0x0][0x394] ;  /* 0x0000e500ff109b82 */ /* 0x000e620000000800 */
[----:B------:R-:W-:-:S04]  /*0700*/  @!P1 MOV R11, 0x400 ;  /* 0x00000400000b9802 */ /* 0x000fc80000000f00 */
        /* <DEDUP_REMOVED lines=9> */
.L_x_174:
[----:B------:R-:W-:Y:S05]  /*07a0*/  BSYNC.RECONVERGENT B0 ;  /* 0x0000000000007941 */ /* 0x000fea0003800200 */
.L_x_173:
[----:B------:R-:W-:Y:S01]  /*07b0*/  BAR.SYNC.DEFER_BLOCKING 0x0 ;  /* 0x0000000000007b1d */ /* 0x000fe20000010000 */
[----:B------:R-:W-:-:S05]  /*07c0*/  ISETP.NE.AND P1, PT, R0, RZ, PT ;  /* 0x000000ff0000720c */ /* 0x000fca0003f25270 */
[----:B------:R-:W-:Y:S01]  /*07d0*/  BSSY.RECONVERGENT B0, `(.L_x_175) ;  /* 0x0000017000007945 */ /* 0x000fe20003800200 */
[----:B012---:R-:W0:Y:S04]  /*07e0*/  LDS R12, [R8] ;  /* 0x00000000080c7984 */ /* 0x007e280000000800 */
[----:B0-----:R0:W-:Y:S01]  /*07f0*/  STS [R7], R12 ;  /* 0x0000000c07007388 */ /* 0x0011e20000000800 */
[----:B------:R-:W-:Y:S06]  /*0800*/  BAR.SYNC.DEFER_BLOCKING 0x0 ;  /* 0x0000000000007b1d */ /* 0x000fec0000010000 */
[----:B------:R-:W-:Y:S05]  /*0810*/  @!P1 BRA `(.L_x_176) ;  /* 0x0000000000389947 */ /* 0x000fea0003800000 */
[----:B------:R-:W-:-:S13]  /*0820*/  ISETP.NE.AND P2, PT, R0, 0xff, PT ;  /* 0x000000ff0000780c */ /* 0x000fda0003f45270 */
[----:B0-----:R-:W0:Y:S01]  /*0830*/  @P2 LDS R12, [R7] ;  /* 0x00000000070c2984 */ /* 0x001e220000000800 */
[----:B------:R-:W1:Y:S03]  /*0840*/  @!P2 LDC R17, c[0x0][0x394] ;  /* 0x0000e500ff11ab82 */ /* 0x000e660000000800 */
[----:B----4-:R-:W2:Y:S04]  /*0850*/  @P2 LDS R11, [R7+0x4] ;  /* 0x00000400070b2984 */ /* 0x010ea80000000800 */
[----:B------:R-:W4:Y:S01]  /*0860*/  @P2 LDS R14, [R7+-0x4] ;  /* 0xfffffc00070e2984 */ /* 0x000f220000000800 */
[----:B------:R-:W5:Y:S01]  /*0870*/  @!P2 S2R R15, SR_CgaCtaId ;  /* 0x00000000000fa919 */ /* 0x000f620000008800 */
[----:B0-----:R-:W-:Y:S01]  /*0880*/  @P2 FMUL R13, R5, R12 ;  /* 0x0000000c050d2220 */ /* 0x001fe20000400000 */
[----:B------:R-:W-:-:S03]  /*0890*/  @!P2 MOV R12, 0x400 ;  /* 0x00000400000ca802 */ /* 0x000fc60000000f00 */
[----:B--2---:R-:W-:Y:S01]  /*08a0*/  @P2 FFMA R11, R4, R11, R13 ;  /* 0x0000000b040b2223 */ /* 0x004fe2000000000d */
[----:B-----5:R-:W-:-:S03]  /*08b0*/  @!P2 LEA R12, R15, R12, 0x18 ;  /* 0x0000000c0f0ca211 */ /* 0x020fc600078ec0ff */
[----:B----4-:R-:W-:-:S05]  /*08c0*/  @P2 FFMA R11, R6, R14, R11 ;  /* 0x0000000e060b2223 */ /* 0x010fca000000000b */
[----:B------:R0:W-:Y:S04]  /*08d0*/  @P2 STS [R8], R11 ;  /* 0x0000000b08002388 */ /* 0x0001e80000000800 */
[----:B-1----:R0:W-:Y:S01]  /*08e0*/  @!P2 STS [R12+0x3fc], R17 ;  /* 0x0003fc110c00a388 */ /* 0x0021e20000000800 */
[----:B------:R-:W-:Y:S05]  /*08f0*/  BRA `(.L_x_177) ;  /* 0x0000000000107947 */ /* 0x000fea0003800000 */
.L_x_176:
[----:B------:R-:W1:Y:S01]  /*0900*/  S2UR UR6, SR_CgaCtaId ;  /* 0x00000000000679c3 */ /* 0x000e620000008800 */
[----:B------:R-:W-:Y:S02]  /*0910*/  UMOV UR5, 0x400 ;  /* 0x0000040000057882 */ /* 0x000fe40000000000 */
[----:B-1----:R-:W-:-:S09]  /*0920*/  ULEA UR5, UR6, UR5, 0x18 ;  /* 0x0000000506057291 */ /* 0x002fd2000f8ec0ff */
[----:B------:R1:W-:Y:S03]  /*0930*/  STS [UR5], R9 ;  /* 0x00000009ff007988 */ /* 0x0003e60008000805 */
.L_x_177:
[----:B------:R-:W-:Y:S05]  /*0940*/  BSYNC.RECONVERGENT B0 ;  /* 0x0000000000007941 */ /* 0x000fea0003800200 */
.L_x_175:
[----:B------:R-:W-:Y:S06]  /*0950*/  BAR.SYNC.DEFER_BLOCKING 0x0 ;  /* 0x0000000000007b1d */ /* 0x000fec0000010000 */
[----:B------:R-:W-:Y:S01]  /*0960*/  BSSY.RECONVERGENT B0, `(.L_x_178) ;  /* 0x0000017000007945 */ /* 0x000fe20003800200 */
[----:B0-----:R-:W0:Y:S04]  /*0970*/  LDS R12, [R8] ;  /* 0x00000000080c7984 */ /* 0x001e280000000800 */
[----:B0-----:R0:W-:Y:S01]  /*0980*/  STS [R7], R12 ;  /* 0x0000000c07007388 */ /* 0x0011e20000000800 */
[----:B------:R-:W-:Y:S06]  /*0990*/  BAR.SYNC.DEFER_BLOCKING 0x0 ;  /* 0x0000000000007b1d */ /* 0x000fec0000010000 */
[----:B------:R-:W-:Y:S05]  /*09a0*/  @!P1 BRA `(.L_x_179) ;  /* 0x0000000000389947 */ /* 0x000fea0003800000 */
[----:B------:R-:W-:-:S13]  /*09b0*/  ISETP.NE.AND P2, PT, R0, 0xff, PT ;  /* 0x000000ff0000780c */ /* 0x000fda0003f45270 */
[----:B0-----:R-:W0:Y:S01]  /*09c0*/  @P2 LDS R12, [R7] ;  /* 0x00000000070c2984 */ /* 0x001e220000000800 */
[----:B------:R-:W2:Y:S03]  /*09d0*/  @!P2 LDC R17, c[0x0][0x394] ;  /* 0x0000e500ff11ab82 */ /* 0x000ea60000000800 */
[----:B----4-:R-:W4:Y:S04]  /*09e0*/  @P2 LDS R11, [R7+0x4] ;  /* 0x00000400070b2984 */ /* 0x010f280000000800 */
[----:B------:R-:W5:Y:S01]  /*09f0*/  @P2 LDS R14, [R7+-0x4] ;  /* 0xfffffc00070e2984 */ /* 0x000f620000000800 */
[----:B------:R-:W1:Y:S01]  /*0a00*/  @!P2 S2R R15, SR_CgaCtaId ;  /* 0x00000000000fa919 */ /* 0x000e620000008800 */
[----:B0-----:R-:W-:Y:S01]  /*0a10*/  @P2 FMUL R13, R5, R12 ;  /* 0x0000000c050d2220 */ /* 0x001fe20000400000 */
[----:B------:R-:W-:-:S03]  /*0a20*/  @!P2 MOV R12, 0x400 ;  /* 0x00000400000ca802 */ /* 0x000fc60000000f00 */
[----:B----4-:R-:W-:Y:S01]  /*0a30*/  @P2 FFMA R11, R4, R11, R13 ;  /* 0x0000000b040b2223 */ /* 0x010fe2000000000d */
[----:B-1----:R-:W-:-:S03]  /*0a40*/  @!P2 LEA R12, R15, R12, 0x18 ;  /* 0x0000000c0f0ca211 */ /* 0x002fc600078ec0ff */
[----:B-----5:R-:W-:-:S05]  /*0a50*/  @P2 FFMA R11, R6, R14, R11 ;  /* 0x0000000e060b2223 */ /* 0x020fca000000000b */
[----:B------:R0:W-:Y:S04]  /*0a60*/  @P2 STS [R8], R11 ;  /* 0x0000000b08002388 */ /* 0x0001e80000000800 */
[----:B--2---:R0:W-:Y:S01]  /*0a70*/  @!P2 STS [R12+0x3fc], R17 ;  /* 0x0003fc110c00a388 */ /* 0x0041e20000000800 */
[----:B------:R-:W-:Y:S05]  /*0a80*/  BRA `(.L_x_180) ;  /* 0x0000000000107947 */ /* 0x000fea0003800000 */
.L_x_179:
[----:B------:R-:W2:Y:S01]  /*0a90*/  S2UR UR6, SR_CgaCtaId ;  /* 0x00000000000679c3 */ /* 0x000ea20000008800 */
[----:B------:R-:W-:Y:S02]  /*0aa0*/  UMOV UR5, 0x400 ;  /* 0x0000040000057882 */ /* 0x000fe40000000000 */
[----:B--2---:R-:W-:-:S09]  /*0ab0*/  ULEA UR5, UR6, UR5, 0x18 ;  /* 0x0000000506057291 */ /* 0x004fd2000f8ec0ff */
[----:B------:R2:W-:Y:S03]  /*0ac0*/  STS [UR5], R9 ;  /* 0x00000009ff007988 */ /* 0x0005e60008000805 */
.L_x_180:
[----:B------:R-:W-:Y:S05]  /*0ad0*/  BSYNC.RECONVERGENT B0 ;  /* 0x0000000000007941 */ /* 0x000fea0003800200 */
.L_x_178:
        /* <DEDUP_REMOVED lines=8> */
[----:B------:R-:W5:Y:S03]  /*0b60*/  @!P1 LDC R17, c[0x0][0x394] ;  /* 0x0000e500ff119b82 */ /* 0x000f660000000800 */
[----:B----4-:R-:W4:Y:S04]  /*0b70*/  @P1 LDS R11, [R7+0x4] ;  /* 0x00000400070b1984 */ /* 0x010f280000000800 */
[----:B------:R-:W1:Y:S01]  /*0b80*/  @P1 LDS R14, [R7+-0x4] ;  /* 0xfffffc00070e1984 */ /* 0x000e620000000800 */
[----:B------:R-:W2:Y:S01]  /*0b90*/  @!P1 S2R R15, SR_CgaCtaId ;  /* 0x00000000000f9919 */ /* 0x000ea20000008800 */
[----:B0-----:R-:W-:Y:S01]  /*0ba0*/  @P1 FMUL R13, R5, R12 ;  /* 0x0000000c050d1220 */ /* 0x001fe20000400000 */
[----:B------:R-:W-:-:S03]  /*0bb0*/  @!P1 MOV R12, 0x400 ;  /* 0x00000400000c9802 */ /* 0x000fc60000000f00 */
[----:B----4-:R-:W-:Y:S01]  /*0bc0*/  @P1 FFMA R11, R4, R11, R13 ;  /* 0x0000000b040b1223 */ /* 0x010fe2000000000d */
[----:B--2---:R-:W-:-:S03]  /*0bd0*/  @!P1 LEA R12, R15, R12, 0x18 ;  /* 0x0000000c0f0c9211 */ /* 0x004fc600078ec0ff */
[----:B-1----:R-:W-:-:S05]  /*0be0*/  @P1 FFMA R11, R6, R14, R11 ;  /* 0x0000000e060b1223 */ /* 0x002fca000000000b */
[----:B------:R0:W-:Y:S04]  /*0bf0*/  @P1 STS [R8], R11 ;  /* 0x0000000b08001388 */ /* 0x0001e80000000800 */
[----:B-----5:R0:W-:Y:S01]  /*0c00*/  @!P1 STS [R12+0x3fc], R17 ;  /* 0x0003fc110c009388 */ /* 0x0201e20000000800 */
[----:B------:R-:W-:Y:S05]  /*0c10*/  BRA `(.L_x_183) ;  /* 0x0000000000107947 */ /* 0x000fea0003800000 */
.L_x_182:
[----:B------:R-:W5:Y:S01]  /*0c20*/  S2UR UR6, SR_CgaCtaId ;  /* 0x00000000000679c3 */ /* 0x000f620000008800 */
[----:B------:R-:W-:Y:S02]  /*0c30*/  UMOV UR5, 0x400 ;  /* 0x0000040000057882 */ /* 0x000fe40000000000 */
[----:B-----5:R-:W-:-:S09]  /*0c40*/  ULEA UR5, UR6, UR5, 0x18 ;  /* 0x0000000506057291 */ /* 0x020fd2000f8ec0ff */
[----:B------:R0:W-:Y:S03]  /*0c50*/  STS [UR5], R9 ;  /* 0x00000009ff007988 */ /* 0x0001e60008000805 */
.L_x_183:
[----:B------:R-:W-:Y:S05]  /*0c60*/  BSYNC.RECONVERGENT B0 ;  /* 0x0000000000007941 */ /* 0x000fea0003800200 */
.L_x_181:
[----:B------:R-:W-:Y:S06]  /*0c70*/  BAR.SYNC.DEFER_BLOCKING 0x0 ;  /* 0x0000000000007b1d */ /* 0x000fec0000010000 */
[----:B0-----:R-:W0:Y:S04]  /*0c80*/  LDS R12, [R8] ;  /* 0x00000000080c7984 */ /* 0x001e280000000800 */
[----:B0-----:R0:W-:Y:S01]  /*0c90*/  STS [R7], R12 ;  /* 0x0000000c07007388 */ /* 0x0011e20000000800 */
[----:B------:R-:W-:Y:S06]  /*0ca0*/  BAR.SYNC.DEFER_BLOCKING 0x0 ;  /* 0x0000000000007b1d */ /* 0x000fec0000010000 */
[----:B------:R-:W-:Y:S05]  /*0cb0*/  BRA.U UP0, `(.L_x_184) ;  /* 0xfffffff900707547 */ /* 0x000fea000b83ffff */
.L_x_172:
[----:B------:R-:W-:-:S09]  /*0cc0*/  UISETP.NE.AND UP0, UPT, UR7, URZ, UPT ;  /* 0x000000ff0700728c */ /* 0x000fd2000bf05270 */
[----:B------:R-:W-:Y:S05]  /*0cd0*/  BRA.U !UP0, `(.L_x_171) ;  /* 0x00000001087c7547 */ /* 0x000fea000b800000 */
[----:B------:R-:W0:Y:S01]  /*0ce0*/  LDC R14, c[0x0][0x390] ;  /* 0x0000e400ff0e7b82 */ /* 0x000e220000000800 */
[----:B------:R-:W-:Y:S01]  /*0cf0*/  ISETP.NE.AND P0, PT, R0, RZ, PT ;  /* 0x000000ff0000720c */ /* 0x000fe20003f05270 */
[----:B------:R-:W-:-:S12]  /*0d00*/  UIADD3 UR6, UPT, UPT, -UR7, URZ, URZ ;  /* 0x000000ff07067290 */ /* 0x000fd8000fffe1ff */
.L_x_188:
[----:B------:R-:W-:Y:S01]  /*0d10*/  UIADD3 UR6, UPT, UPT, UR6, 0x1, URZ ;  /* 0x0000000106067890 */ /* 0x000fe2000fffe0ff */
[----:B------:R-:W-:Y:S03]  /*0d20*/  BSSY.RECONVERGENT B0, `(.L_x_185) ;  /* 0x0000015000007945 */ /* 0x000fe60003800200 */
[----:B------:R-:W-:Y:S01]  /*0d30*/  UISETP.NE.AND UP0, UPT, UR6, URZ, UPT ;  /* 0x000000ff0600728c */ /* 0x000fe2000bf05270 */
[----:B0-----:R-:W-:Y:S10]  /*0d40*/  @!P0 BRA `(.L_x_186) ;  /* 0x0000000000388947 */ /* 0x001ff40003800000 */
[----:B------:R-:W-:-:S13]  /*0d50*/  ISETP.NE.AND P1, PT, R0, 0xff, PT ;  /* 0x000000ff0000780c */ /* 0x000fda0003f25270 */
[----:B---3--:R-:W4:Y:S01]  /*0d60*/  @P1 LDS R10, [R7] ;  /* 0x00000000070a1984 */ /* 0x008f220000000800 */
[----:B------:R-:W3:Y:S03]  /*0d70*/  @!P1 LDC R15, c[0x0][0x394] ;  /* 0x0000e500ff0f9b82 */ /* 0x000ee60000000800 */
[----:B-12---:R-:W1:Y:S04]  /*0d80*/  @P1 LDS R9, [R7+0x4] ;  /* 0x0000040007091984 */ /* 0x006e680000000800 */
[----:B0-----:R-:W0:Y:S01]  /*0d90*/  @P1 LDS R12, [R7+-0x4] ;  /* 0xfffffc00070c1984 */ /* 0x001e220000000800 */
[----:B------:R-:W2:Y:S01]  /*0da0*/  @!P1 S2R R13, SR_CgaCtaId ;  /* 0x00000000000d9919 */ /* 0x000ea20000008800 */
[----:B----4-:R-:W-:Y:S01]  /*0db0*/  @P1 FMUL R11, R5, R10 ;  /* 0x0000000a050b1220 */ /* 0x010fe20000400000 */
[----:B------:R-:W-:-:S03]  /*0dc0*/  @!P1 MOV R10, 0x400 ;  /* 0x00000400000a9802 */ /* 0x000fc60000000f00 */
[----:B-1----:R-:W-:Y:S01]  /*0dd0*/  @P1 FFMA R9, R4, R9, R11 ;  /* 0x0000000904091223 */ /* 0x002fe2000000000b */
[----:B--2---:R-:W-:-:S03]  /*0de0*/  @!P1 LEA R10, R13, R10, 0x18 ;  /* 0x0000000a0d0a9211 */ /* 0x004fc600078ec0ff */
[----:B0-----:R-:W-:-:S05]  /*0df0*/  @P1 FFMA R9, R6, R12, R9 ;  /* 0x0000000c06091223 */ /* 0x001fca0000000009 */
[----:B------:R0:W-:Y:S04]  /*0e00*/  @P1 STS [R8], R9 ;  /* 0x0000000908001388 */ /* 0x0001e80000000800 */
[----:B---3--:R0:W-:Y:S01]  /*0e10*/  @!P1 STS [R10+0x3fc], R15 ;  /* 0x0003fc0f0a009388 */ /* 0x0081e20000000800 */
[----:B------:R-:W-:Y:S05]  /*0e20*/  BRA `(.L_x_187) ;  /* 0x0000000000107947 */ /* 0x000fea0003800000 */
.L_x_186:
[----:B------:R-:W5:Y:S01]  /*0e30*/  S2UR UR5, SR_CgaCtaId ;  /* 0x00000000000579c3 */ /* 0x000f620000008800 */
[----:B------:R-:W-:Y:S02]  /*0e40*/  UMOV UR4, 0x400 ;  /* 0x0000040000047882 */ /* 0x000fe40000000000 */
[----:B-----5:R-:W-:-:S09]  /*0e50*/  ULEA UR4, UR5, UR4, 0x18 ;  /* 0x0000000405047291 */ /* 0x020fd2000f8ec0ff */
[----:B0-----:R0:W-:Y:S03]  /*0e60*/  STS [UR4], R14 ;  /* 0x0000000eff007988 */ /* 0x0011e60008000804 */
.L_x_187:
[----:B------:R-:W-:Y:S05]  /*0e70*/  BSYNC.RECONVERGENT B0 ;  /* 0x0000000000007941 */ /* 0x000fea0003800200 */
.L_x_185:
[----:B------:R-:W-:Y:S06]  /*0e80*/  BAR.SYNC.DEFER_BLOCKING 0x0 ;  /* 0x0000000000007b1d */ /* 0x000fec0000010000 */
[----:B0--3--:R-:W0:Y:S04]  /*0e90*/  LDS R10, [R8] ;  /* 0x00000000080a7984 */ /* 0x009e280000000800 */
[----:B0-----:R0:W-:Y:S01]  /*0ea0*/  STS [R7], R10 ;  /* 0x0000000a07007388 */ /* 0x0011e20000000800 */
[----:B------:R-:W-:Y:S06]  /*0eb0*/  BAR.SYNC.DEFER_BLOCKING 0x0 ;  /* 0x0000000000007b1d */ /* 0x000fec0000010000 */
[----:B------:R-:W-:Y:S05]  /*0ec0*/  BRA.U UP0, `(.L_x_188) ;  /* 0xfffffffd00907547 */ /* 0x000fea000b83ffff */
.L_x_171:
[----:B------:R-:W-:Y:S06]  /*0ed0*/  BAR.SYNC.DEFER_BLOCKING 0x0 ;  /* 0x0000000000007b1d */ /* 0x000fec0000010000 */
[----:B0-2---:R-:W0:Y:S04]  /*0ee0*/  LDS R7, [R7] ;  /* 0x0000000007077984 */ /* 0x005e280000000800 */
[----:B0-----:R-:W-:Y:S01]  /*0ef0*/  STG.E desc[UR8][R2.64], R7 ;  /* 0x0000000702007986 */ /* 0x001fe2000c101908 */
[----:B------:R-:W-:Y:S05]  /*0f00*/  EXIT ;  /* 0x000000000000794d */ /* 0x000fea0003800000 */
        .weak           $__internal_2_$__cuda_sm3x_div_rn_noftz_f32_slowpath
        .type           $__internal_2_$__cuda_sm3x_div_rn_noftz_f32_slowpath,@function
        .size           $__internal_2_$__cuda_sm3x_div_rn_noftz_f32_slowpath,(.L_x_215 - $__internal_2_$__cuda_sm3x_div_rn_noftz_f32_slowpath)
$__internal_2_$__cuda_sm3x_div_rn_noftz_f32_slowpath:
[----:B------:R-:W-:Y:S02]  /*0f10*/  SHF.R.U32.HI R10, RZ, 0x17, R3 ;  /* 0x00000017ff0a7819 */ /* 0x000fe40000011603 */
[----:B------:R-:W-:Y:S02]  /*0f20*/  SHF.R.U32.HI R9, RZ, 0x17, R2 ;  /* 0x00000017ff097819 */ /* 0x000fe40000011602 */
[----:B------:R-:W-:Y:S02]  /*0f30*/  LOP3.LUT R10, R10, 0xff, RZ, 0xc0, !PT ;  /* 0x000000ff0a0a7812 */ /* 0x000fe400078ec0ff */
[----:B------:R-:W-:Y:S02]  /*0f40*/  LOP3.LUT R14, R9, 0xff, RZ, 0xc0, !PT ;  /* 0x000000ff090e7812 */ /* 0x000fe400078ec0ff */
[----:B------:R-:W-:-:S03]  /*0f50*/  IADD3 R12, PT, PT, R10, -0x1, RZ ;  /* 0xffffffff0a0c7810 */ /* 0x000fc60007ffe0ff */
[----:B------:R-:W-:Y:S01]  /*0f60*/  VIADD R11, R14, 0xffffffff ;  /* 0xffffffff0e0b7836 */ /* 0x000fe20000000000 */
[----:B------:R-:W-:-:S04]  /*0f70*/  ISETP.GT.U32.AND P0, PT, R12, 0xfd, PT ;  /* 0x000000fd0c00780c */ /* 0x000fc80003f04070 */
[----:B------:R-:W-:-:S13]  /*0f80*/  ISETP.GT.U32.OR P0, PT, R11, 0xfd, P0 ;  /* 0x000000fd0b00780c */ /* 0x000fda0000704470 */
[----:B------:R-:W-:Y:S01]  /*0f90*/  @!P0 IMAD.MOV.U32 R9, RZ, RZ, RZ ;  /* 0x000000ffff098224 */ /* 0x000fe200078e00ff */
        /* <DEDUP_REMOVED lines=19> */
[----:B------:R-:W-:Y:S01]  /*10d0*/  @P0 IMAD.MOV.U32 R9, RZ, RZ, RZ ;  /* 0x000000ffff090224 */ /* 0x000fe200078e00ff */
[----:B------:R-:W-:Y:S01]  /*10e0*/  @!P0 MOV R9, 0xffffffc0 ;  /* 0xffffffc000098802 */ /* 0x000fe20000000f00 */
[----:B------:R-:W-:Y:S01]  /*10f0*/  @!P0 FFMA R2, R2, 1.84467440737095516160e+19, RZ ;  /* 0x5f80000002028823 */ /* 0x000fe200000000ff */
[----:B------:R-:W-:-:S03]  /*1100*/  @!P1 FFMA R3, R3, 1.84467440737095516160e+19, RZ ;  /* 0x5f80000003039823 */ /* 0x000fc600000000ff */
[----:B------:R-:W-:-:S07]  /*1110*/  @!P1 VIADD R9, R9, 0x40 ;  /* 0x0000004009099836 */ /* 0x000fce0000000000 */
.L_x_189:
[----:B------:R-:W-:-:S05]  /*1120*/  LEA R12, R10, 0xc0800000, 0x17 ;  /* 0xc08000000a0c7811 */ /* 0x000fca00078eb8ff */
[----:B------:R-:W-:Y:S02]  /*1130*/  IMAD.IADD R12, R3, 0x1, -R12 ;  /* 0x00000001030c7824 */ /* 0x000fe400078e0a0c */
[----:B------:R-:W-:Y:S02]  /*1140*/  VIADD R3, R14, 0xffffff81 ;  /* 0xffffff810e037836 */ /* 0x000fe40000000000 */
[----:B------:R-:W0:Y:S01]  /*1150*/  MUFU.RCP R11, R12 ;  /* 0x0000000c000b7308 */ /* 0x000e220000001000 */
[----:B------:R-:W-:Y:S01]  /*1160*/  FADD.FTZ R13, -R12, -RZ ;  /* 0x800000ff0c0d7221 */ /* 0x000fe20000010100 */
[C---:B------:R-:W-:Y:S01]  /*1170*/  IMAD R2, R3.reuse, -0x800000, R2 ;  /* 0xff80000003027824 */ /* 0x040fe200078e0202 */
[----:B------:R-:W-:-:S04]  /*1180*/  IADD3 R10, PT, PT, R3, 0x7f, -R10 ;  /* 0x0000007f030a7810 */ /* 0x000fc80007ffe80a */
[----:B------:R-:W-:Y:S01]  /*1190*/  IADD3 R10, PT, PT, R10, R9, RZ ;  /* 0x000000090a0a7210 */ /* 0x000fe20007ffe0ff */
        /* <DEDUP_REMOVED lines=8> */
[----:B------:R-:W-:-:S05]  /*1220*/  LOP3.LUT R3, R3, 0xff, RZ, 0xc0, !PT ;  /* 0x000000ff03037812 */ /* 0x000fca00078ec0ff */
[----:B------:R-:W-:-:S04]  /*1230*/  IMAD.IADD R13, R3, 0x1, R10 ;  /* 0x00000001030d7824 */ /* 0x000fc800078e020a */
[----:B------:R-:W-:-:S05]  /*1240*/  VIADD R3, R13, 0xffffffff ;  /* 0xffffffff0d037836 */ /* 0x000fca0000000000 */
        /* <DEDUP_REMOVED lines=10> */
[C---:B------:R-:W-:Y:S01]  /*12f0*/  IADD3 R12, PT, PT, R13.reuse, 0x20, RZ ;  /* 0x000000200d0c7810 */ /* 0x040fe20007ffe0ff */
[CCC-:B------:R-:W-:Y:S01]  /*1300*/  FFMA.RM R10, R16.reuse, R14.reuse, R11.reuse ;  /* 0x0000000e100a7223 */ /* 0x1c0fe2000000400b */
[----:B------:R-:W-:Y:S02]  /*1310*/  ISETP.NE.AND P2, PT, R13, RZ, PT ;  /* 0x000000ff0d00720c */ /* 0x000fe40003f45270 */
[----:B------:R-:W-:Y:S01]  /*1320*/  LOP3.LUT R9, R3, 0x7fffff, RZ, 0xc0, !PT ;  /* 0x007fffff03097812 */ /* 0x000fe200078ec0ff */
[----:B------:R-:W-:Y:S01]  /*1330*/  FFMA.RP R3, R16, R14, R11 ;  /* 0x0000000e10037223 */ /* 0x000fe2000000800b */
[----:B------:R-:W-:Y:S01]  /*1340*/  IMAD.MOV R11, RZ, RZ, -R13 ;  /* 0x000000ffff0b7224 */ /* 0x000fe200078e0a0d */
[----:B------:R-:W-:Y:S02]  /*1350*/  ISETP.NE.AND P1, PT, R13, RZ, PT ;  /* 0x000000ff0d00720c */ /* 0x000fe40003f25270 */
        /* <DEDUP_REMOVED lines=10> */
[----:B------:R-:W-:-:S05]  /*1400*/  LOP3.LUT R3, R3, R10, RZ, 0xc0, !PT ;  /* 0x0000000a03037212 */ /* 0x000fca00078ec0ff */
[----:B------:R-:W-:-:S05]  /*1410*/  IMAD.IADD R3, R12, 0x1, R3 ;  /* 0x000000010c037824 */ /* 0x000fca00078e0203 */
[----:B------:R-:W-:Y:S01]  /*1420*/  LOP3.LUT R2, R3, R2, RZ, 0xfc, !PT ;  /* 0x0000000203027212 */ /* 0x000fe200078efcff */
[----:B------:R-:W-:Y:S06]  /*1430*/  BRA `(.L_x_196) ;  /* 0x0000000000347947 */ /* 0x000fec0003800000 */
.L_x_195:
[----:B------:R-:W-:-:S04]  /*1440*/  LOP3.LUT R2, R2, 0x80000000, RZ, 0xc0, !PT ;  /* 0x8000000002027812 */ /* 0x000fc800078ec0ff */
[----:B------:R-:W-:Y:S01]  /*1450*/  LOP3.LUT R2, R2, 0x7f800000, RZ, 0xfc, !PT ;  /* 0x7f80000002027812 */ /* 0x000fe200078efcff */
[----:B------:R-:W-:Y:S06]  /*1460*/  BRA `(.L_x_196) ;  /* 0x0000000000287947 */ /* 0x000fec0003800000 */
.L_x_194:
[----:B------:R-:W-:Y:S01]  /*1470*/  LEA R2, R10, R2, 0x17 ;  /* 0x000000020a027211 */ /* 0x000fe200078eb8ff */
[----:B------:R-:W-:Y:S06]  /*1480*/  BRA `(.L_x_196) ;  /* 0x0000000000207947 */ /* 0x000fec0003800000 */
.L_x_193:
[----:B------:R-:W-:-:S04]  /*1490*/  LOP3.LUT R2, R3, 0x80000000, R2, 0x48, !PT ;  /* 0x8000000003027812 */ /* 0x000fc800078e4802 */
[----:B------:R-:W-:Y:S01]  /*14a0*/  LOP3.LUT R2, R2, 0x7f800000, RZ, 0xfc, !PT ;  /* 0x7f80000002027812 */ /* 0x000fe200078efcff */
[----:B------:R-:W-:Y:S06]  /*14b0*/  BRA `(.L_x_196) ;  /* 0x0000000000147947 */ /* 0x000fec0003800000 */
.L_x_192:
[----:B------:R-:W-:Y:S01]  /*14c0*/  LOP3.LUT R2, R3, 0x80000000, R2, 0x48, !PT ;  /* 0x8000000003027812 */ /* 0x000fe200078e4802 */
[----:B------:R-:W-:Y:S06]  /*14d0*/  BRA `(.L_x_196) ;  /* 0x00000000000c7947 */ /* 0x000fec0003800000 */
.L_x_191:
[----:B------:R-:W0:Y:S01]  /*14e0*/  MUFU.RSQ R2, -QNAN ;  /* 0xffc0000000027908 */ /* 0x000e220000001400 */
[----:B------:R-:W-:Y:S05]  /*14f0*/  BRA `(.L_x_196) ;  /* 0x0000000000047947 */ /* 0x000fea0003800000 */
.L_x_190:
[----:B------:R-:W-:-:S07]  /*1500*/  FADD.FTZ R2, R2, R3 ;  /* 0x0000000302027221 */ /* 0x000fce0000010000 */
.L_x_196:
[----:B------:R-:W-:-:S04]  /*1510*/  IMAD.MOV.U32 R9, RZ, RZ, 0x0 ;  /* 0x00000000ff097424 */ /* 0x000fc800078e00ff */
[----:B0-----:R-:W-:Y:S05]  /*1520*/  RET.REL.NODEC R8 `(_Z11PDE_diff_k2iffffffPA64_A256_f) ;  /* 0xffffffe808b47950 */ /* 0x001fea0003c3ffff */
.L_x_197:
        /* <DEDUP_REMOVED lines=13> */
.L_x_215:


//--------------------- .text._Z11PDE_diff_k1ffffffPA64_A256_f --------------------------
	.section	.text._Z11PDE_diff_k1ffffffPA64_A256_f,"ax",@progbits
	.align	128
        .global         _Z11PDE_diff_k1ffffffPA64_A256_f
        .type           _Z11PDE_diff_k1ffffffPA64_A256_f,@function
        .size           _Z11PDE_diff_k1ffffffPA64_A256_f,(.L_x_216 - _Z11PDE_diff_k1ffffffPA64_A256_f)
        .other          _Z11PDE_diff_k1ffffffPA64_A256_f,@"STO_CUDA_ENTRY STV_DEFAULT"
_Z11PDE_diff_k1ffffffPA64_A256_f:
.text._Z11PDE_diff_k1ffffffPA64_A256_f:
[----:B------:R-:W-:Y:S01]  /*0000*/  LDC R1, c[0x0][0x37c] ;  /* 0x0000df00ff017b82 */ /* 0x000fe20000000800 */
[----:B------:R-:W0:Y:S07]  /*0010*/  S2R R9, SR_TID.X ;  /* 0x0000000000097919 */ /* 0x000e2e0000002100 */
[----:B------:R-:W1:Y:S01]  /*0020*/  S2UR UR5, SR_CgaCtaId ;  /* 0x00000000000579c3 */ /* 0x000e620000008800 */
[----:B------:R-:W2:Y:S01]  /*0030*/  LDCU UR8, c[0x0][0x388] ;  /* 0x00007100ff0877ac */ /* 0x000ea20008000800 */
[----:B------:R-:W-:Y:S01]  /*0040*/  BSSY.RECONVERGENT B0, `(.L_x_198) ;  /* 0x0000050000007945 */ /* 0x000fe20003800200 */
[----:B------:R-:W3:Y:S01]  /*0050*/  S2R R3, SR_CTAID.X ;  /* 0x0000000000037919 */ /* 0x000ee20000002500 */
[----:B------:R-:W-:Y:S01]  /*0060*/  UMOV UR4, 0x400 ;  /* 0x0000040000047882 */ /* 0x000fe20000000000 */
[----:B------:R-:W4:Y:S03]  /*0070*/  LDCU.64 UR6, c[0x0][0x358] ;  /* 0x00006b00ff0677ac */ /* 0x000f260008000a00 */
[----:B------:R-:W5:Y:S08]  /*0080*/  LDC.64 R6, c[0x0][0x398] ;  /* 0x0000e600ff067b82 */ /* 0x000f700000000a00 */
[----:B------:R-:W2:Y:S01]  /*0090*/  LDC R5, c[0x0][0x394] ;  /* 0x0000e500ff057b82 */ /* 0x000ea20000000800 */
[----:B-1----:R-:W-:Y:S01]  /*00a0*/  ULEA UR4, UR5, UR4, 0x18 ;  /* 0x0000000405047291 */ /* 0x002fe2000f8ec0ff */
[----:B0-----:R-:W-:-:S05]  /*00b0*/  ISETP.NE.AND P0, PT, R9, 0xff, PT ;  /* 0x000000ff0900780c */ /* 0x001fca0003f05270 */
[----:B------:R-:W-:Y:S02]  /*00c0*/  LEA R8, R9, UR4, 0x2 ;  /* 0x0000000409087c11 */ /* 0x000fe4000f8e10ff */
[----:B---3--:R-:W-:Y:S01]  /*00d0*/  I2FP.F32.U32 R0, R3 ;  /* 0x0000000300007245 */ /* 0x008fe20000201000 */
[----:B-----5:R-:W-:-:S04]  /*00e0*/  IMAD.WIDE.U32 R6, R3, 0x400, R6 ;  /* 0x0000040003067825 */ /* 0x020fc800078e0006 */
[----:B--2---:R-:W-:Y:S01]  /*00f0*/  FFMA R0, R0, UR8, R5 ;  /* 0x0000000800007c23 */ /* 0x004fe20008000005 */
[----:B------:R-:W-:-:S04]  /*0100*/  IMAD.WIDE.U32 R4, R9, 0x4, R6 ;  /* 0x0000000409047825 */ /* 0x000fc800078e0006 */
[----:B------:R-:W-:Y:S01]  /*0110*/  FMUL R13, R0, R0 ;  /* 0x00000000000d7220 */ /* 0x000fe20000400000 */
[----:B----4-:R-:W-:Y:S06]  /*0120*/  @!P0 BRA `(.L_x_199) ;  /* 0x0000000000fc8947 */ /* 0x010fec0003800000 */
[----:B------:R-:W-:-:S13]  /*0130*/  ISETP.NE.AND P0, PT, R9, RZ, PT ;  /* 0x000000ff0900720c */ /* 0x000fda0003f05270 */
[----:B------:R-:W0:Y:S02]  /*0140*/  @!P0 LDC R0, c[0x0][0x38c] ;  /* 0x0000e300ff008b82 */ /* 0x000e240000000800 */
[----:B0-----:R0:W-:Y:S01]  /*0150*/  @!P0 STS [UR4], R0 ;  /* 0x00000000ff008988 */ /* 0x0011e20008000804 */
[----:B------:R-:W-:Y:S05]  /*0160*/  @!P0 BRA `(.L_x_200) ;  /* 0x0000000000f48947 */ /* 0x000fea0003800000 */
[----:B------:R-:W1:Y:S02]  /*0170*/  LDC.64 R14, c[0x0][0x380] ;  /* 0x0000e000ff0e7b82 */ /* 0x000e640000000a00 */
[----:B-1----:R-:W-:Y:S01]  /*0180*/  FADD R11, R15, R15 ;  /* 0x0000000f0f0b7221 */ /* 0x002fe20000000000 */
[----:B0-----:R-:W-:-:S03]  /*0190*/  FMUL R0, R13, R14 ;  /* 0x0000000e0d007220 */ /* 0x001fc60000400000 */
[----:B------:R-:W-:-:S04]  /*01a0*/  FMUL R3, R11, R15 ;  /* 0x0000000f0b037220 */ /* 0x000fc80000400000 */
        /* <DEDUP_REMOVED lines=9> */
[----:B------:R-:W-:-:S07]  /*0240*/  MOV R12, 0x260 ;  /* 0x00000260000c7802 */ /* 0x000fce0000000f00 */
[----:B------:R-:W-:Y:S05]  /*0250*/  CALL.REL.NOINC `($__internal_3_$__cuda_sm3x_div_rn_noftz_f32_slowpath) ;  /* 0x0000000000cc7944 */ /* 0x000fea0003c00000 */
[----:B------:R-:W-:-:S07]  /*0260*/  IMAD.MOV.U32 R10, RZ, RZ, R14 ;  /* 0x000000ffff0a7224 */ /* 0x000fce00078e000e */
.L_x_201:
        /* <DEDUP_REMOVED lines=12> */
[----:B------:R-:W-:Y:S01]  /*0330*/  IMAD.MOV.U32 R3, RZ, RZ, R11 ;  /* 0x000000ffff037224 */ /* 0x000fe200078e000b */
[----:B------:R-:W-:-:S07]  /*0340*/  MOV R12, 0x360 ;  /* 0x00000360000c7802 */ /* 0x000fce0000000f00 */
[----:B------:R-:W-:Y:S05]  /*0350*/  CALL.REL.NOINC `($__internal_3_$__cuda_sm3x_div_rn_noftz_f32_slowpath) ;  /* 0x00000000008c7944 */ /* 0x000fea0003c00000 */
[----:B------:R-:W-:-:S07]  /*0360*/  IMAD.MOV.U32 R13, RZ, RZ, R14 ;  /* 0x000000ffff0d7224 */ /* 0x000fce00078e000e */
.L_x_202:
[----:B------:R-:W0:Y:S02]  /*0370*/  LDC R3, c[0x0][0x384] ;  /* 0x0000e100ff037b82 */ /* 0x000e240000000800 */
        /* <DEDUP_REMOVED lines=11> */
[----:B------:R-:W-:Y:S05]  /*0430*/  CALL.REL.NOINC `($__internal_3_$__cuda_sm3x_div_rn_noftz_f32_slowpath) ;  /* 0x0000000000547944 */ /* 0x000fea0003c00000 */
[----:B------:R-:W-:-:S07]  /*0440*/  IMAD.MOV.U32 R2, RZ, RZ, R14 ;  /* 0x000000ffff027224 */ /* 0x000fce00078e000e */
.L_x_203:
[----:B------:R-:W-:Y:S01]  /*0450*/  VIADD R9, R9, 0xffffffff ;  /* 0xffffffff09097836 */ /* 0x000fe20000000000 */
[----:B------:R-:W2:Y:S03]  /*0460*/  LDG.E R3, desc[UR6][R4.64] ;  /* 0x0000000604037981 */ /* 0x000ea6000c1e1900 */
[----:B------:R-:W-:Y:S01]  /*0470*/  IMAD.WIDE.U32 R6, R9, 0x4, R6 ;  /* 0x0000000409067825 */ /* 0x000fe200078e0006 */
[----:B------:R-:W3:Y:S05]  /*0480*/  LDG.E R0, desc[UR6][R4.64+0x4] ;  /* 0x0000040604007981 */ /* 0x000eea000c1e1900 */
[----:B------:R-:W4:Y:S01]  /*0490*/  LDG.E R7, desc[UR6][R6.64] ;  /* 0x0000000606077981 */ /* 0x000f22000c1e1900 */
[----:B------:R-:W-:-:S04]  /*04a0*/  FADD R2, -R2, 1 ;  /* 0x3f80000002027421 */ /* 0x000fc80000000100 */
[----:B--2---:R-:W-:Y:S01]  /*04b0*/  FMUL R9, R2, R3 ;  /* 0x0000000302097220 */ /* 0x004fe20000400000 */
[C-C-:B------:R-:W-:Y:S01]  /*04c0*/  FADD R3, R13.reuse, R10.reuse ;  /* 0x0000000a0d037221 */ /* 0x140fe20000000000 */
[----:B------:R-:W-:-:S03]  /*04d0*/  FADD R10, -R13, R10 ;  /* 0x0000000a0d0a7221 */ /* 0x000fc60000000100 */
[----:B---3--:R-:W-:-:S04]  /*04e0*/  FFMA R0, R0, R3, R9 ;  /* 0x0000000300007223 */ /* 0x008fc80000000009 */
[----:B----4-:R-:W-:-:S05]  /*04f0*/  FFMA R3, R7, R10, R0 ;  /* 0x0000000a07037223 */ /* 0x010fca0000000000 */
[----:B------:R1:W-:Y:S01]  /*0500*/  STS [R8], R3 ;  /* 0x0000000308007388 */ /* 0x0003e20000000800 */
[----:B------:R-:W-:Y:S05]  /*0510*/  BRA `(.L_x_200) ;  /* 0x0000000000087947 */ /* 0x000fea0003800000 */
.L_x_199:
[----:B------:R-:W0:Y:S02]  /*0520*/  LDC R0, c[0x0][0x390] ;  /* 0x0000e400ff007b82 */ /* 0x000e240000000800 */
[----:B0-----:R2:W-:Y:S02]  /*0530*/  STS [UR4+0x3fc], R0 ;  /* 0x0003fc00ff007988 */ /* 0x0015e40008000804 */
.L_x_200:
[----:B------:R-:W-:Y:S05]  /*0540*/  BSYNC.RECONVERGENT B0 ;  /* 0x0000000000007941 */ /* 0x000fea0003800200 */
.L_x_198:
[----:B------:R-:W-:Y:S06]  /*0550*/  BAR.SYNC.DEFER_BLOCKING 0x0 ;  /* 0x0000000000007b1d */ /* 0x000fec0000010000 */
[----:B-1----:R-:W1:Y:S04]  /*0560*/  LDS R3, [R8] ;  /* 0x0000000008037984 */ /* 0x002e680000000800 */
[----:B-1----:R-:W-:Y:S01]  /*0570*/  STG.E desc[UR6][R4.64], R3 ;  /* 0x0000000304007986 */ /* 0x002fe2000c101906 */
[----:B------:R-:W-:Y:S05]  /*0580*/  EXIT ;  /* 0x000000000000794d */ /* 0x000fea0003800000 */
        .weak           $__internal_3_$__cuda_sm3x_div_rn_noftz_f32_slowpath
        .type           $__internal_3_$__cuda_sm3x_div_rn_noftz_f32_slowpath,@function
        .size           $__internal_3_$__cuda_sm3x_div_rn_noftz_f32_slowpath,(.L_x_216 - $__internal_3_$__cuda_sm3x_div_rn_noftz_f32_slowpath)
$__internal_3_$__cuda_sm3x_div_rn_noftz_f32_slowpath:
        /* <DEDUP_REMOVED lines=31> */
[----:B------:R-:W-:Y:S01]  /*0780*/  @!P1 FFMA R3, R3, 1.84467440737095516160e+19, RZ ;  /* 0x5f80000003039823 */ /* 0x000fe200000000ff */
[----:B------:R-:W-:-:S07]  /*0790*/  @!P1 VIADD R15, R15, 0x40 ;  /* 0x000000400f0f9836 */ /* 0x000fce0000000000 */
.L_x_204:
[----:B------:R-:W-:Y:S01]  /*07a0*/  LEA R16, R14, 0xc0800000, 0x17 ;  /* 0xc08000000e107811 */ /* 0x000fe200078eb8ff */
[----:B------:R-:W-:-:S03]  /*07b0*/  VIADD R17, R17, 0xffffff81 ;  /* 0xffffff8111117836 */ /* 0x000fc60000000000 */
[----:B------:R-:W-:Y:S01]  /*07c0*/  IADD3 R18, PT, PT, -R16, R3, RZ ;  /* 0x0000000310127210 */ /* 0x000fe20007ffe1ff */
[----:B------:R-:W-:-:S03]  /*07d0*/  IMAD R2, R17, -0x800000, R2 ;  /* 0xff80000011027824 */ /* 0x000fc600078e0202 */
[----:B------:R0:W1:Y:S01]  /*07e0*/  MUFU.RCP R3, R18 ;  /* 0x0000001200037308 */ /* 0x0000620000001000 */
[----:B------:R-:W-:Y:S01]  /*07f0*/  FADD.FTZ R19, -R18, -RZ ;  /* 0x800000ff12137221 */ /* 0x000fe20000010100 */
[----:B0-----:R-:W-:-:S05]  /*0800*/  IADD3 R18, PT, PT, R17, 0x7f, -R14 ;  /* 0x0000007f11127810 */ /* 0x001fca0007ffe80e */
[----:B------:R-:W-:Y:S02]  /*0810*/  IMAD.IADD R15, R18, 0x1, R15 ;  /* 0x00000001120f7824 */ /* 0x000fe400078e020f */
[----:B-1----:R-:W-:-:S04]  /*0820*/  FFMA R16, R3, R19, 1 ;  /* 0x3f80000003107423 */ /* 0x002fc80000000013 */
        /* <DEDUP_REMOVED lines=8> */
[----:B------:R-:W-:-:S05]  /*08b0*/  IADD3 R17, PT, PT, R14, R15, RZ ;  /* 0x0000000f0e117210 */ /* 0x000fca0007ffe0ff */
        /* <DEDUP_REMOVED lines=10> */
[-CC-:B------:R-:W-:Y:S01]  /*0960*/  FFMA.RZ R14, R3, R19.reuse, R16.reuse ;  /* 0x00000013030e7223 */ /* 0x180fe2000000c010 */
[C---:B------:R-:W-:Y:S02]  /*0970*/  ISETP.NE.AND P2, PT, R17.reuse, RZ, PT ;  /* 0x000000ff1100720c */ /* 0x040fe40003f45270 */
[----:B------:R-:W-:Y:S02]  /*0980*/  ISETP.NE.AND P1, PT, R17, RZ, PT ;  /* 0x000000ff1100720c */ /* 0x000fe40003f25270 */
[----:B------:R-:W-:Y:S01]  /*0990*/  LOP3.LUT R15, R14, 0x7fffff, RZ, 0xc0, !PT ;  /* 0x007fffff0e0f7812 */ /* 0x000fe200078ec0ff */
[CCC-:B------:R-:W-:Y:S01]  /*09a0*/  FFMA.RP R14, R3.reuse, R19.reuse, R16.reuse ;  /* 0x00000013030e7223 */ /* 0x1c0fe20000008010 */
[----:B------:R-:W-:Y:S01]  /*09b0*/  FFMA.RM R3, R3, R19, R16 ;  /* 0x0000001303037223 */ /* 0x000fe20000004010 */
[----:B------:R-:W-:Y:S01]  /*09c0*/  IADD3 R16, PT, PT, R17, 0x20, RZ ;  /* 0x0000002011107810 */ /* 0x000fe20007ffe0ff */
        /* <DEDUP_REMOVED lines=15> */
.L_x_210:
[----:B------:R-:W-:-:S04]  /*0ac0*/  LOP3.LUT R2, R2, 0x80000000, RZ, 0xc0, !PT ;  /* 0x8000000002027812 */ /* 0x000fc800078ec0ff */
[----:B------:R-:W-:Y:S01]  /*0ad0*/  LOP3.LUT R2, R2, 0x7f800000, RZ, 0xfc, !PT ;  /* 0x7f80000002027812 */ /* 0x000fe200078efcff */
[----:B------:R-:W-:Y:S06]  /*0ae0*/  BRA `(.L_x_211) ;  /* 0x0000000000287947 */ /* 0x000fec0003800000 */
.L_x_209:
[----:B------:R-:W-:Y:S01]  /*0af0*/  IMAD R2, R15, 0x800000, R2 ;  /* 0x008000000f027824 */ /* 0x000fe200078e0202 */
[----:B------:R-:W-:Y:S06]  /*0b00*/  BRA `(.L_x_211) ;  /* 0x0000000000207947 */ /* 0x000fec0003800000 */
.L_x_208:
[----:B------:R-:W-:-:S04]  /*0b10*/  LOP3.LUT R2, R3, 0x80000000, R2, 0x48, !PT ;  /* 0x8000000003027812 */ /* 0x000fc800078e4802 */
[----:B------:R-:W-:Y:S01]  /*0b20*/  LOP3.LUT R2, R2, 0x7f800000, RZ, 0xfc, !PT ;  /* 0x7f80000002027812 */ /* 0x000fe200078efcff */
[----:B------:R-:W-:Y:S06]  /*0b30*/  BRA `(.L_x_211) ;  /* 0x0000000000147947 */ /* 0x000fec0003800000 */
.L_x_207:
[----:B------:R-:W-:Y:S01]  /*0b40*/  LOP3.LUT R2, R3, 0x80000000, R2, 0x48, !PT ;  /* 0x8000000003027812 */ /* 0x000fe200078e4802 */
[----:B------:R-:W-:Y:S06]  /*0b50*/  BRA `(.L_x_211) ;  /* 0x00000000000c7947 */ /* 0x000fec0003800000 */
.L_x_206:
[----:B------:R-:W0:Y:S01]  /*0b60*/  MUFU.RSQ R2, -QNAN ;  /* 0xffc0000000027908 */ /* 0x000e220000001400 */
[----:B------:R-:W-:Y:S05]  /*0b70*/  BRA `(.L_x_211) ;  /* 0x0000000000047947 */ /* 0x000fea0003800000 */
.L_x_205:
[----:B------:R-:W-:-:S07]  /*0b80*/  FADD.FTZ R2, R2, R3 ;  /* 0x0000000302027221 */ /* 0x000fce0000010000 */
.L_x_211:
[----:B------:R-:W-:Y:S01]  /*0b90*/  HFMA2 R3, -RZ, RZ, 0, 0 ;  /* 0x00000000ff037431 */ /* 0x000fe200000001ff */
[----:B0-----:R-:W-:Y:S01]  /*0ba0*/  MOV R14, R2 ;  /* 0x00000002000e7202 */ /* 0x001fe20000000f00 */
[----:B------:R-:W-:-:S04]  /*0bb0*/  IMAD.MOV.U32 R2, RZ, RZ, R12 ;  /* 0x000000ffff027224 */ /* 0x000fc800078e000c */
[----:B------:R-:W-:Y:S05]  /*0bc0*/  RET.REL.NODEC R2 `(_Z11PDE_diff_k1ffffffPA64_A256_f) ;  /* 0xfffffff4020c7950 */ /* 0x000fea0003c3ffff */
.L_x_212:
        /* <DEDUP_REMOVED lines=11> */
.L_x_216:


//--------------------- .nv.shared._Z10Optimal_k1fffffPA64_A256_f --------------------------
	.section	.nv.shared._Z10Optimal_k1fffffPA64_A256_f,"aw",@nobits
	.sectionflags	@""
	.align	16
.nv.shared._Z10Optimal_k1fffffPA64_A256_f:
	.zero		2048


//--------------------- .nv.shared.reserved.0     --------------------------
	.section	.nv.shared.reserved.0,"aw",@nobits
	.weak		__nv_reservedSMEM_offset_0_alias
	.size		__nv_reservedSMEM_offset_0_alias, 0, 64
	.other		__nv_reservedSMEM_offset_0_alias,@"STO_CUDA_RESERVED_SHARED STV_DEFAULT"
__nv_reservedSMEM_offset_0_alias:
	.zero		0
	.zero		64


//--------------------- .nv.shared._Z11PDE_diff_k4iffffffPA64_A256_f --------------------------
	.section	.nv.shared._Z11PDE_diff_k4iffffffPA64_A256_f,"aw",@nobits
	.sectionflags	@""
	.align	16
.nv.shared._Z11PDE_diff_k4iffffffPA64_A256_f:
	.zero		6144


//--------------------- .nv.shared._Z11PDE_diff_k3iffffffPA64_A256_f --------------------------
	.section	.nv.shared._Z11PDE_diff_k3iffffffPA64_A256_f,"aw",@nobits
	.sectionflags	@""
	.align	16
.nv.shared._Z11PDE_diff_k3iffffffPA64_A256_f:
	.zero		5120


//--------------------- .nv.shared._Z11PDE_diff_k2iffffffPA64_A256_f --------------------------
	.section	.nv.shared._Z11PDE_diff_k2iffffffPA64_A256_f,"aw",@nobits
	.sectionflags	@""
	.align	16
.nv.shared._Z11PDE_diff_k2iffffffPA64_A256_f:
	.zero		2048


//--------------------- .nv.shared._Z11PDE_diff_k1ffffffPA64_A256_f --------------------------
	.section	.nv.shared._Z11PDE_diff_k1ffffffPA64_A256_f,"aw",@nobits
	.sectionflags	@""
	.align	16
.nv.shared._Z11PDE_diff_k1ffffffPA64_A256_f:
	.zero		2048


//--------------------- .nv.constant0._Z10Optimal_k1fffffPA64_A256_f --------------------------
	.section	.nv.constant0._Z10Optimal_k1fffffPA64_A256_f,"a",@progbits
	.sectionflags	@""
	.align	4
.nv.constant0._Z10Optimal_k1fffffPA64_A256_f:
	.zero		928


//--------------------- .nv.constant0._Z11PDE_diff_k4iffffffPA64_A256_f --------------------------
	.section	.nv.constant0._Z11PDE_diff_k4iffffffPA64_A256_f,"a",@progbits
	.sectionflags	@""
	.align	4
.nv.constant0._Z11PDE_diff_k4iffffffPA64_A256_f:
	.zero		936


//--------------------- .nv.constant0._Z11PDE_diff_k3iffffffPA64_A256_f --------------------------
	.section	.nv.constant0._Z11PDE_diff_k3iffffffPA64_A256_f,"a",@progbits
	.sectionflags	@""
	.align	4
.nv.constant0._Z11PDE_diff_k3iffffffPA64_A256_f:
	.zero		936


//--------------------- .nv.constant0._Z11PDE_diff_k2iffffffPA64_A256_f --------------------------
	.section	.nv.constant0._Z11PDE_diff_k2iffffffPA64_A256_f,"a",@progbits
	.sectionflags	@""
	.align	4
.nv.constant0._Z11PDE_diff_k2iffffffPA64_A256_f:
	.zero		936


//--------------------- .nv.constant0._Z11PDE_diff_k1ffffffPA64_A256_f --------------------------
	.section	.nv.constant0._Z11PDE_diff_k1ffffffPA64_A256_f,"a",@progbits
	.sectionflags	@""
	.align	4
.nv.constant0._Z11PDE_diff_k1ffffffPA64_A256_f:
	.zero		928


//--------------------- SYMBOLS --------------------------

	.type		.nv.reservedSmem.offset0,@object
	.size		.nv.reservedSmem.offset0,0x4
	.type		.nv.reservedSmem.cap,@object
	.size		.nv.reservedSmem.cap,0x4
